//
// Generated by NVIDIA NVVM Compiler
//
// Compiler Build ID: CL-36424714
// Cuda compilation tools, release 13.0, V13.0.88
// Based on NVVM 20.0.0
//

.version 9.0
.target sm_100
.address_size 64

.extern .shared .align 16 .b8 sharedMem[];
.extern .shared .align 16 .b8 sharedEnergy[];

.func _Z10InsertBodyP4NodeP4Bodyiiii(
	.param .b64 _Z10InsertBodyP4NodeP4Bodyiiii_param_0,
	.param .b64 _Z10InsertBodyP4NodeP4Bodyiiii_param_1,
	.param .b32 _Z10InsertBodyP4NodeP4Bodyiiii_param_2,
	.param .b32 _Z10InsertBodyP4NodeP4Bodyiiii_param_3,
	.param .b32 _Z10InsertBodyP4NodeP4Bodyiiii_param_4,
	.param .b32 _Z10InsertBodyP4NodeP4Bodyiiii_param_5
)
{
	.reg .pred 	%p<15>;
	.reg .b16 	%rs<4>;
	.reg .b32 	%r<33>;
	.reg .b64 	%rd<19>;
	.reg .b64 	%fd<160>;

	ld.param.u64 	%rd5, [_Z10InsertBodyP4NodeP4Bodyiiii_param_0];
	ld.param.u64 	%rd6, [_Z10InsertBodyP4NodeP4Bodyiiii_param_1];
	ld.param.u32 	%r6, [_Z10InsertBodyP4NodeP4Bodyiiii_param_3];
	ld.param.u32 	%r7, [_Z10InsertBodyP4NodeP4Bodyiiii_param_4];
	cvta.to.global.u64 	%rd1, %rd6;
	cvta.to.global.u64 	%rd2, %rd5;
	mul.wide.s32 	%rd7, %r6, 104;
	add.s64 	%rd3, %rd2, %rd7;
	ld.global.u8 	%rs1, [%rd3];
	setp.eq.s16 	%p1, %rs1, 0;
	@%p1 bra 	$L__BB0_7;
	ld.global.u32 	%r1, [%rd3+12];
	setp.ne.s32 	%p2, %r1, 0;
	@%p2 bra 	$L__BB0_3;
	ld.param.u32 	%r27, [_Z10InsertBodyP4NodeP4Bodyiiii_param_2];
	mov.b32 	%r19, 1;
	st.global.v2.u32 	[%rd3+8], {%r27, %r19};
	mul.wide.s32 	%rd15, %r27, 96;
	add.s64 	%rd16, %rd1, %rd15;
	ld.global.f64 	%fd141, [%rd16+24];
	ld.global.f64 	%fd142, [%rd16+32];
	ld.global.f64 	%fd143, [%rd16+40];
	st.global.f64 	[%rd3+16], %fd141;
	st.global.f64 	[%rd3+24], %fd142;
	st.global.f64 	[%rd3+32], %fd143;
	ld.global.f64 	%fd144, [%rd16+8];
	st.global.f64 	[%rd3+40], %fd144;
	bra.uni 	$L__BB0_13;
$L__BB0_3:
	setp.lt.s32 	%p3, %r1, 1;
	@%p3 bra 	$L__BB0_7;
	ld.param.u32 	%r30, [_Z10InsertBodyP4NodeP4Bodyiiii_param_5];
	setp.ge.s32 	%p4, %r6, %r30;
	@%p4 bra 	$L__BB0_13;
	mov.b16 	%rs2, 0;
	st.global.u8 	[%rd3], %rs2;
	mul.wide.s32 	%rd8, %r7, 104;
	add.s64 	%rd9, %rd2, %rd8;
	atom.global.add.u32 	%r2, [%rd9+-92], 8;
	add.s32 	%r9, %r2, 7;
	setp.ge.s32 	%p5, %r9, %r7;
	@%p5 bra 	$L__BB0_13;
	ld.param.u32 	%r31, [_Z10InsertBodyP4NodeP4Bodyiiii_param_5];
	st.global.u32 	[%rd3+4], %r2;
	ld.global.u32 	%r10, [%rd3+8];
	mov.b32 	%r11, -1;
	st.global.u32 	[%rd3+8], %r11;
	ld.global.f64 	%fd23, [%rd3+16];
	ld.global.f64 	%fd24, [%rd3+24];
	ld.global.f64 	%fd25, [%rd3+32];
	mul.wide.s32 	%rd10, %r10, 96;
	add.s64 	%rd11, %rd1, %rd10;
	ld.global.f64 	%fd26, [%rd11+24];
	ld.global.f64 	%fd27, [%rd11+32];
	ld.global.f64 	%fd28, [%rd11+40];
	setp.ge.f64 	%p6, %fd26, %fd23;
	selp.u32 	%r12, 1, 0, %p6;
	setp.ge.f64 	%p7, %fd27, %fd24;
	or.b32  	%r13, %r12, 2;
	selp.b32 	%r14, %r13, %r12, %p7;
	setp.ge.f64 	%p8, %fd28, %fd25;
	or.b32  	%r15, %r14, 4;
	selp.b32 	%r16, %r15, %r14, %p8;
	mul.wide.s32 	%rd12, %r2, 104;
	add.s64 	%rd13, %rd2, %rd12;
	mov.b16 	%rs3, 1;
	st.global.u8 	[%rd13], %rs3;
	st.global.u32 	[%rd13+4], %r11;
	mov.b32 	%r17, 0;
	st.global.v2.u32 	[%rd13+8], {%r11, %r17};
	mov.b64 	%rd14, 0;
	st.global.u64 	[%rd13+40], %rd14;
	ld.global.f64 	%fd29, [%rd3+64];
	ld.global.f64 	%fd30, [%rd3+72];
	ld.global.f64 	%fd31, [%rd3+56];
	st.global.f64 	[%rd13+56], %fd31;
	st.global.f64 	[%rd13+64], %fd29;
	st.global.f64 	[%rd13+72], %fd30;
	st.global.f64 	[%rd13+80], %fd23;
	st.global.f64 	[%rd13+88], %fd24;
	st.global.f64 	[%rd13+96], %fd25;
	add.f64 	%fd32, %fd31, %fd23;
	add.f64 	%fd33, %fd29, %fd24;
	add.f64 	%fd34, %fd30, %fd25;
	mul.f64 	%fd35, %fd32, 0d3FE0000000000000;
	mul.f64 	%fd36, %fd33, 0d3FE0000000000000;
	mul.f64 	%fd37, %fd34, 0d3FE0000000000000;
	st.global.f64 	[%rd13+16], %fd35;
	st.global.f64 	[%rd13+24], %fd36;
	st.global.f64 	[%rd13+32], %fd37;
	sub.f64 	%fd38, %fd23, %fd31;
	sub.f64 	%fd39, %fd24, %fd29;
	sub.f64 	%fd40, %fd25, %fd30;
	mul.f64 	%fd41, %fd38, 0d3FE0000000000000;
	mul.f64 	%fd42, %fd39, 0d3FE0000000000000;
	mul.f64 	%fd43, %fd40, 0d3FE0000000000000;
	mul.f64 	%fd44, %fd41, %fd41;
	fma.rn.f64 	%fd45, %fd42, %fd42, %fd44;
	fma.rn.f64 	%fd46, %fd43, %fd43, %fd45;
	sqrt.rn.f64 	%fd47, %fd46;
	st.global.f64 	[%rd13+48], %fd47;
	st.global.u8 	[%rd13+104], %rs3;
	st.global.u32 	[%rd13+108], %r11;
	st.global.v2.u32 	[%rd13+112], {%r11, %r17};
	st.global.u64 	[%rd13+144], %rd14;
	ld.global.f64 	%fd48, [%rd3+80];
	st.global.f64 	[%rd13+160], %fd23;
	st.global.f64 	[%rd13+168], %fd29;
	st.global.f64 	[%rd13+176], %fd30;
	st.global.f64 	[%rd13+184], %fd48;
	st.global.f64 	[%rd13+192], %fd24;
	st.global.f64 	[%rd13+200], %fd25;
	add.f64 	%fd49, %fd23, %fd48;
	mul.f64 	%fd50, %fd49, 0d3FE0000000000000;
	st.global.f64 	[%rd13+120], %fd50;
	st.global.f64 	[%rd13+128], %fd36;
	st.global.f64 	[%rd13+136], %fd37;
	sub.f64 	%fd51, %fd48, %fd23;
	mul.f64 	%fd52, %fd51, 0d3FE0000000000000;
	mul.f64 	%fd53, %fd52, %fd52;
	fma.rn.f64 	%fd54, %fd42, %fd42, %fd53;
	fma.rn.f64 	%fd55, %fd43, %fd43, %fd54;
	sqrt.rn.f64 	%fd56, %fd55;
	st.global.f64 	[%rd13+152], %fd56;
	st.global.u8 	[%rd13+208], %rs3;
	st.global.u32 	[%rd13+212], %r11;
	st.global.v2.u32 	[%rd13+216], {%r11, %r17};
	st.global.u64 	[%rd13+248], %rd14;
	ld.global.f64 	%fd57, [%rd3+72];
	ld.global.f64 	%fd58, [%rd3+88];
	ld.global.f64 	%fd59, [%rd3+56];
	st.global.f64 	[%rd13+264], %fd59;
	st.global.f64 	[%rd13+272], %fd24;
	st.global.f64 	[%rd13+280], %fd57;
	st.global.f64 	[%rd13+288], %fd23;
	st.global.f64 	[%rd13+296], %fd58;
	st.global.f64 	[%rd13+304], %fd25;
	add.f64 	%fd60, %fd59, %fd23;
	add.f64 	%fd61, %fd24, %fd58;
	add.f64 	%fd62, %fd57, %fd25;
	mul.f64 	%fd63, %fd60, 0d3FE0000000000000;
	mul.f64 	%fd64, %fd61, 0d3FE0000000000000;
	mul.f64 	%fd65, %fd62, 0d3FE0000000000000;
	st.global.f64 	[%rd13+224], %fd63;
	st.global.f64 	[%rd13+232], %fd64;
	st.global.f64 	[%rd13+240], %fd65;
	sub.f64 	%fd66, %fd23, %fd59;
	sub.f64 	%fd67, %fd58, %fd24;
	sub.f64 	%fd68, %fd25, %fd57;
	mul.f64 	%fd69, %fd66, 0d3FE0000000000000;
	mul.f64 	%fd70, %fd67, 0d3FE0000000000000;
	mul.f64 	%fd71, %fd68, 0d3FE0000000000000;
	mul.f64 	%fd72, %fd69, %fd69;
	fma.rn.f64 	%fd73, %fd70, %fd70, %fd72;
	fma.rn.f64 	%fd74, %fd71, %fd71, %fd73;
	sqrt.rn.f64 	%fd75, %fd74;
	st.global.f64 	[%rd13+256], %fd75;
	st.global.u8 	[%rd13+312], %rs3;
	st.global.u32 	[%rd13+316], %r11;
	st.global.v2.u32 	[%rd13+320], {%r11, %r17};
	st.global.u64 	[%rd13+352], %rd14;
	ld.global.f64 	%fd76, [%rd3+80];
	st.global.f64 	[%rd13+368], %fd23;
	st.global.f64 	[%rd13+376], %fd24;
	st.global.f64 	[%rd13+384], %fd57;
	st.global.f64 	[%rd13+392], %fd76;
	st.global.f64 	[%rd13+400], %fd58;
	st.global.f64 	[%rd13+408], %fd25;
	add.f64 	%fd77, %fd23, %fd76;
	mul.f64 	%fd78, %fd77, 0d3FE0000000000000;
	st.global.f64 	[%rd13+328], %fd78;
	st.global.f64 	[%rd13+336], %fd64;
	st.global.f64 	[%rd13+344], %fd65;
	sub.f64 	%fd79, %fd76, %fd23;
	mul.f64 	%fd80, %fd79, 0d3FE0000000000000;
	mul.f64 	%fd81, %fd80, %fd80;
	fma.rn.f64 	%fd82, %fd70, %fd70, %fd81;
	fma.rn.f64 	%fd83, %fd71, %fd71, %fd82;
	sqrt.rn.f64 	%fd84, %fd83;
	st.global.f64 	[%rd13+360], %fd84;
	st.global.u8 	[%rd13+416], %rs3;
	st.global.u32 	[%rd13+420], %r11;
	st.global.v2.u32 	[%rd13+424], {%r11, %r17};
	st.global.u64 	[%rd13+456], %rd14;
	ld.global.f64 	%fd85, [%rd3+64];
	ld.global.f64 	%fd86, [%rd3+96];
	ld.global.f64 	%fd87, [%rd3+56];
	st.global.f64 	[%rd13+472], %fd87;
	st.global.f64 	[%rd13+480], %fd85;
	st.global.f64 	[%rd13+488], %fd25;
	st.global.f64 	[%rd13+496], %fd23;
	st.global.f64 	[%rd13+504], %fd24;
	st.global.f64 	[%rd13+512], %fd86;
	add.f64 	%fd88, %fd87, %fd23;
	add.f64 	%fd89, %fd85, %fd24;
	add.f64 	%fd90, %fd25, %fd86;
	mul.f64 	%fd91, %fd88, 0d3FE0000000000000;
	mul.f64 	%fd92, %fd89, 0d3FE0000000000000;
	mul.f64 	%fd93, %fd90, 0d3FE0000000000000;
	st.global.f64 	[%rd13+432], %fd91;
	st.global.f64 	[%rd13+440], %fd92;
	st.global.f64 	[%rd13+448], %fd93;
	sub.f64 	%fd94, %fd23, %fd87;
	sub.f64 	%fd95, %fd24, %fd85;
	sub.f64 	%fd96, %fd86, %fd25;
	mul.f64 	%fd97, %fd94, 0d3FE0000000000000;
	mul.f64 	%fd98, %fd95, 0d3FE0000000000000;
	mul.f64 	%fd99, %fd96, 0d3FE0000000000000;
	mul.f64 	%fd100, %fd97, %fd97;
	fma.rn.f64 	%fd101, %fd98, %fd98, %fd100;
	fma.rn.f64 	%fd102, %fd99, %fd99, %fd101;
	sqrt.rn.f64 	%fd103, %fd102;
	st.global.f64 	[%rd13+464], %fd103;
	st.global.u8 	[%rd13+520], %rs3;
	st.global.u32 	[%rd13+524], %r11;
	st.global.v2.u32 	[%rd13+528], {%r11, %r17};
	st.global.u64 	[%rd13+560], %rd14;
	ld.global.f64 	%fd104, [%rd3+80];
	st.global.f64 	[%rd13+576], %fd23;
	st.global.f64 	[%rd13+584], %fd85;
	st.global.f64 	[%rd13+592], %fd25;
	st.global.f64 	[%rd13+600], %fd104;
	st.global.f64 	[%rd13+608], %fd24;
	st.global.f64 	[%rd13+616], %fd86;
	add.f64 	%fd105, %fd23, %fd104;
	mul.f64 	%fd106, %fd105, 0d3FE0000000000000;
	st.global.f64 	[%rd13+536], %fd106;
	st.global.f64 	[%rd13+544], %fd92;
	st.global.f64 	[%rd13+552], %fd93;
	sub.f64 	%fd107, %fd104, %fd23;
	mul.f64 	%fd108, %fd107, 0d3FE0000000000000;
	mul.f64 	%fd109, %fd108, %fd108;
	fma.rn.f64 	%fd110, %fd98, %fd98, %fd109;
	fma.rn.f64 	%fd111, %fd99, %fd99, %fd110;
	sqrt.rn.f64 	%fd112, %fd111;
	st.global.f64 	[%rd13+568], %fd112;
	st.global.u8 	[%rd13+624], %rs3;
	st.global.u32 	[%rd13+628], %r11;
	st.global.v2.u32 	[%rd13+632], {%r11, %r17};
	st.global.u64 	[%rd13+664], %rd14;
	ld.global.f64 	%fd113, [%rd3+88];
	ld.global.f64 	%fd114, [%rd3+96];
	ld.global.f64 	%fd115, [%rd3+56];
	st.global.f64 	[%rd13+680], %fd115;
	st.global.f64 	[%rd13+688], %fd24;
	st.global.f64 	[%rd13+696], %fd25;
	st.global.f64 	[%rd13+704], %fd23;
	st.global.f64 	[%rd13+712], %fd113;
	st.global.f64 	[%rd13+720], %fd114;
	add.f64 	%fd116, %fd115, %fd23;
	add.f64 	%fd117, %fd24, %fd113;
	add.f64 	%fd118, %fd25, %fd114;
	mul.f64 	%fd119, %fd116, 0d3FE0000000000000;
	mul.f64 	%fd120, %fd117, 0d3FE0000000000000;
	mul.f64 	%fd121, %fd118, 0d3FE0000000000000;
	st.global.f64 	[%rd13+640], %fd119;
	st.global.f64 	[%rd13+648], %fd120;
	st.global.f64 	[%rd13+656], %fd121;
	sub.f64 	%fd122, %fd23, %fd115;
	sub.f64 	%fd123, %fd113, %fd24;
	sub.f64 	%fd124, %fd114, %fd25;
	mul.f64 	%fd125, %fd122, 0d3FE0000000000000;
	mul.f64 	%fd126, %fd123, 0d3FE0000000000000;
	mul.f64 	%fd127, %fd124, 0d3FE0000000000000;
	mul.f64 	%fd128, %fd125, %fd125;
	fma.rn.f64 	%fd129, %fd126, %fd126, %fd128;
	fma.rn.f64 	%fd130, %fd127, %fd127, %fd129;
	sqrt.rn.f64 	%fd131, %fd130;
	st.global.f64 	[%rd13+672], %fd131;
	st.global.u8 	[%rd13+728], %rs3;
	st.global.u32 	[%rd13+732], %r11;
	st.global.v2.u32 	[%rd13+736], {%r11, %r17};
	st.global.u64 	[%rd13+768], %rd14;
	ld.global.f64 	%fd132, [%rd3+80];
	st.global.f64 	[%rd13+784], %fd23;
	st.global.f64 	[%rd13+792], %fd24;
	st.global.f64 	[%rd13+800], %fd25;
	st.global.f64 	[%rd13+808], %fd132;
	st.global.f64 	[%rd13+816], %fd113;
	st.global.f64 	[%rd13+824], %fd114;
	add.f64 	%fd133, %fd23, %fd132;
	mul.f64 	%fd134, %fd133, 0d3FE0000000000000;
	st.global.f64 	[%rd13+744], %fd134;
	st.global.f64 	[%rd13+752], %fd120;
	st.global.f64 	[%rd13+760], %fd121;
	sub.f64 	%fd135, %fd132, %fd23;
	mul.f64 	%fd136, %fd135, 0d3FE0000000000000;
	mul.f64 	%fd137, %fd136, %fd136;
	fma.rn.f64 	%fd138, %fd126, %fd126, %fd137;
	fma.rn.f64 	%fd139, %fd127, %fd127, %fd138;
	sqrt.rn.f64 	%fd140, %fd139;
	st.global.f64 	[%rd13+776], %fd140;
	add.s32 	%r18, %r16, %r2;
	{ // callseq 0, 0
	.param .b64 param0;
	st.param.b64 	[param0], %rd5;
	.param .b64 param1;
	st.param.b64 	[param1], %rd6;
	.param .b32 param2;
	st.param.b32 	[param2], %r10;
	.param .b32 param3;
	st.param.b32 	[param3], %r18;
	.param .b32 param4;
	st.param.b32 	[param4], %r7;
	.param .b32 param5;
	st.param.b32 	[param5], %r31;
	call.uni 
	_Z10InsertBodyP4NodeP4Bodyiiii, 
	(
	param0, 
	param1, 
	param2, 
	param3, 
	param4, 
	param5
	);
	} // callseq 0
$L__BB0_7:
	ld.param.u32 	%r28, [_Z10InsertBodyP4NodeP4Bodyiiii_param_2];
	mul.wide.s32 	%rd17, %r28, 96;
	add.s64 	%rd18, %rd1, %rd17;
	add.s64 	%rd4, %rd18, 24;
	ld.global.f64 	%fd156, [%rd18+24];
	ld.global.f64 	%fd155, [%rd18+32];
	ld.global.f64 	%fd154, [%rd18+40];
	ld.global.f64 	%fd159, [%rd3+16];
	ld.global.f64 	%fd158, [%rd3+24];
	ld.global.f64 	%fd157, [%rd3+32];
	ld.global.u32 	%r3, [%rd3+4];
	setp.lt.s32 	%p9, %r3, 0;
	@%p9 bra 	$L__BB0_10;
	setp.ge.f64 	%p10, %fd156, %fd159;
	selp.u32 	%r20, 1, 0, %p10;
	or.b32  	%r21, %r20, 2;
	setp.ge.f64 	%p11, %fd155, %fd158;
	selp.b32 	%r22, %r21, %r20, %p11;
	or.b32  	%r23, %r22, 4;
	setp.ge.f64 	%p12, %fd154, %fd157;
	selp.b32 	%r24, %r23, %r22, %p12;
	add.s32 	%r4, %r3, %r24;
	setp.ge.s32 	%p13, %r4, %r7;
	@%p13 bra 	$L__BB0_10;
	ld.param.u32 	%r32, [_Z10InsertBodyP4NodeP4Bodyiiii_param_5];
	ld.param.u32 	%r29, [_Z10InsertBodyP4NodeP4Bodyiiii_param_2];
	{ // callseq 1, 0
	.param .b64 param0;
	st.param.b64 	[param0], %rd5;
	.param .b64 param1;
	st.param.b64 	[param1], %rd6;
	.param .b32 param2;
	st.param.b32 	[param2], %r29;
	.param .b32 param3;
	st.param.b32 	[param3], %r4;
	.param .b32 param4;
	st.param.b32 	[param4], %r7;
	.param .b32 param5;
	st.param.b32 	[param5], %r32;
	call.uni 
	_Z10InsertBodyP4NodeP4Bodyiiii, 
	(
	param0, 
	param1, 
	param2, 
	param3, 
	param4, 
	param5
	);
	} // callseq 1
	ld.global.f64 	%fd159, [%rd3+16];
	ld.global.f64 	%fd158, [%rd3+24];
	ld.global.f64 	%fd157, [%rd3+32];
	ld.global.f64 	%fd156, [%rd4];
	ld.global.f64 	%fd155, [%rd4+8];
	ld.global.f64 	%fd154, [%rd4+16];
$L__BB0_10:
	ld.global.f64 	%fd145, [%rd3+40];
	ld.global.f64 	%fd146, [%rd4+-16];
	add.f64 	%fd19, %fd145, %fd146;
	mul.f64 	%fd147, %fd146, %fd156;
	mul.f64 	%fd148, %fd146, %fd155;
	mul.f64 	%fd149, %fd146, %fd154;
	fma.rn.f64 	%fd20, %fd145, %fd159, %fd147;
	fma.rn.f64 	%fd21, %fd145, %fd158, %fd148;
	fma.rn.f64 	%fd22, %fd145, %fd157, %fd149;
	setp.leu.f64 	%p14, %fd19, 0d0000000000000000;
	@%p14 bra 	$L__BB0_12;
	rcp.rn.f64 	%fd150, %fd19;
	mul.f64 	%fd151, %fd150, %fd20;
	mul.f64 	%fd152, %fd150, %fd21;
	mul.f64 	%fd153, %fd150, %fd22;
	st.global.f64 	[%rd3+16], %fd151;
	st.global.f64 	[%rd3+24], %fd152;
	st.global.f64 	[%rd3+32], %fd153;
	st.global.f64 	[%rd3+40], %fd19;
$L__BB0_12:
	ld.global.u32 	%r25, [%rd3+12];
	add.s32 	%r26, %r25, 1;
	st.global.u32 	[%rd3+12], %r26;
$L__BB0_13:
	ret;

}
	// .globl	_Z11ResetKernelP4NodePiii
.visible .entry _Z11ResetKernelP4NodePiii(
	.param .u64 .ptr .align 1 _Z11ResetKernelP4NodePiii_param_0,
	.param .u64 .ptr .align 1 _Z11ResetKernelP4NodePiii_param_1,
	.param .u32 _Z11ResetKernelP4NodePiii_param_2,
	.param .u32 _Z11ResetKernelP4NodePiii_param_3
)
{
	.reg .pred 	%p<3>;
	.reg .b16 	%rs<2>;
	.reg .b32 	%r<11>;
	.reg .b64 	%rd<10>;

	ld.param.u64 	%rd1, [_Z11ResetKernelP4NodePiii_param_0];
	ld.param.u64 	%rd2, [_Z11ResetKernelP4NodePiii_param_1];
	ld.param.u32 	%r3, [_Z11ResetKernelP4NodePiii_param_2];
	ld.param.u32 	%r2, [_Z11ResetKernelP4NodePiii_param_3];
	mov.u32 	%r4, %ctaid.x;
	mov.u32 	%r5, %ntid.x;
	mov.u32 	%r6, %tid.x;
	mad.lo.s32 	%r1, %r4, %r5, %r6;
	setp.ge.s32 	%p1, %r1, %r3;
	@%p1 bra 	$L__BB1_2;
	cvta.to.global.u64 	%rd3, %rd1;
	cvta.to.global.u64 	%rd4, %rd2;
	setp.lt.s32 	%p2, %r1, %r2;
	selp.u16 	%rs1, 1, 0, %p2;
	mul.wide.s32 	%rd5, %r1, 104;
	add.s64 	%rd6, %rd3, %rd5;
	st.global.u8 	[%rd6], %rs1;
	mov.b32 	%r7, -1;
	st.global.u32 	[%rd6+4], %r7;
	selp.b32 	%r8, %r1, -1, %p2;
	selp.u32 	%r9, 1, 0, %p2;
	st.global.v2.u32 	[%rd6+8], {%r8, %r9};
	mov.b64 	%rd7, 0;
	st.global.u64 	[%rd6+16], %rd7;
	st.global.u64 	[%rd6+24], %rd7;
	st.global.u64 	[%rd6+32], %rd7;
	st.global.u64 	[%rd6+40], %rd7;
	st.global.u64 	[%rd6+48], %rd7;
	st.global.u64 	[%rd6+56], %rd7;
	st.global.u64 	[%rd6+64], %rd7;
	st.global.u64 	[%rd6+72], %rd7;
	st.global.u64 	[%rd6+80], %rd7;
	st.global.u64 	[%rd6+88], %rd7;
	st.global.u64 	[%rd6+96], %rd7;
	mul.wide.s32 	%rd8, %r1, 4;
	add.s64 	%rd9, %rd4, %rd8;
	mov.b32 	%r10, 0;
	st.global.u32 	[%rd9], %r10;
$L__BB1_2:
	ret;

}
	// .globl	_Z24ComputeBoundingBoxKernelP4NodeP4BodyPii
.visible .entry _Z24ComputeBoundingBoxKernelP4NodeP4BodyPii(
	.param .u64 .ptr .align 1 _Z24ComputeBoundingBoxKernelP4NodeP4BodyPii_param_0,
	.param .u64 .ptr .align 1 _Z24ComputeBoundingBoxKernelP4NodeP4BodyPii_param_1,
	.param .u64 .ptr .align 1 _Z24ComputeBoundingBoxKernelP4NodeP4BodyPii_param_2,
	.param .u32 _Z24ComputeBoundingBoxKernelP4NodeP4BodyPii_param_3
)
{
	.reg .pred 	%p<11>;
	.reg .b16 	%rs<2>;
	.reg .b32 	%r<43>;
	.reg .b64 	%rd<9>;
	.reg .b64 	%fd<73>;

	ld.param.u64 	%rd3, [_Z24ComputeBoundingBoxKernelP4NodeP4BodyPii_param_1];
	ld.param.u32 	%r13, [_Z24ComputeBoundingBoxKernelP4NodeP4BodyPii_param_3];
	cvta.to.global.u64 	%rd4, %rd3;
	mov.u32 	%r42, %ntid.x;
	shl.b32 	%r2, %r42, 4;
	mov.u32 	%r14, %ctaid.x;
	mov.u32 	%r3, %tid.x;
	mad.lo.s32 	%r4, %r14, %r42, %r3;
	setp.ge.s32 	%p1, %r4, %r13;
	mul.wide.s32 	%rd5, %r4, 96;
	add.s64 	%rd6, %rd4, %rd5;
	add.s64 	%rd1, %rd6, 24;
	mov.f64 	%fd67, 0d7FEFFFFFFFFFFFFF;
	@%p1 bra 	$L__BB2_2;
	ld.global.f64 	%fd67, [%rd1];
$L__BB2_2:
	ld.param.u32 	%r36, [_Z24ComputeBoundingBoxKernelP4NodeP4BodyPii_param_3];
	setp.ge.s32 	%p2, %r4, %r36;
	shl.b32 	%r15, %r3, 3;
	mov.u32 	%r16, sharedMem;
	add.s32 	%r5, %r16, %r15;
	st.shared.f64 	[%r5], %fd67;
	mov.f64 	%fd68, 0d7FEFFFFFFFFFFFFF;
	@%p2 bra 	$L__BB2_4;
	ld.global.f64 	%fd68, [%rd1+8];
$L__BB2_4:
	ld.param.u32 	%r37, [_Z24ComputeBoundingBoxKernelP4NodeP4BodyPii_param_3];
	shl.b32 	%r17, %r42, 3;
	add.s32 	%r19, %r16, %r17;
	setp.ge.s32 	%p3, %r4, %r37;
	add.s32 	%r6, %r19, %r15;
	st.shared.f64 	[%r6], %fd68;
	mov.f64 	%fd69, 0d7FEFFFFFFFFFFFFF;
	@%p3 bra 	$L__BB2_6;
	ld.global.f64 	%fd69, [%rd1+16];
$L__BB2_6:
	ld.param.u32 	%r38, [_Z24ComputeBoundingBoxKernelP4NodeP4BodyPii_param_3];
	setp.ge.s32 	%p4, %r4, %r38;
	add.s32 	%r7, %r5, %r2;
	st.shared.f64 	[%r7], %fd69;
	mov.f64 	%fd70, 0dFFEFFFFFFFFFFFFF;
	@%p4 bra 	$L__BB2_8;
	ld.global.f64 	%fd70, [%rd1];
$L__BB2_8:
	ld.param.u32 	%r39, [_Z24ComputeBoundingBoxKernelP4NodeP4BodyPii_param_3];
	setp.ge.s32 	%p5, %r4, %r39;
	add.s32 	%r8, %r6, %r2;
	st.shared.f64 	[%r8], %fd70;
	mov.f64 	%fd71, 0dFFEFFFFFFFFFFFFF;
	@%p5 bra 	$L__BB2_10;
	ld.global.f64 	%fd71, [%rd1+8];
$L__BB2_10:
	ld.param.u32 	%r40, [_Z24ComputeBoundingBoxKernelP4NodeP4BodyPii_param_3];
	setp.ge.s32 	%p6, %r4, %r40;
	add.s32 	%r9, %r7, %r2;
	st.shared.f64 	[%r9], %fd71;
	mov.f64 	%fd72, 0dFFEFFFFFFFFFFFFF;
	@%p6 bra 	$L__BB2_12;
	ld.global.f64 	%fd72, [%rd1+16];
$L__BB2_12:
	add.s32 	%r10, %r8, %r2;
	st.shared.f64 	[%r10], %fd72;
	bar.sync 	0;
	setp.lt.u32 	%p7, %r42, 2;
	@%p7 bra 	$L__BB2_16;
$L__BB2_13:
	shr.u32 	%r12, %r42, 1;
	setp.ge.u32 	%p8, %r3, %r12;
	@%p8 bra 	$L__BB2_15;
	ld.shared.f64 	%fd19, [%r5];
	shl.b32 	%r21, %r12, 3;
	add.s32 	%r22, %r5, %r21;
	ld.shared.f64 	%fd20, [%r22];
	min.f64 	%fd21, %fd19, %fd20;
	st.shared.f64 	[%r5], %fd21;
	ld.shared.f64 	%fd22, [%r6];
	add.s32 	%r23, %r6, %r21;
	ld.shared.f64 	%fd23, [%r23];
	min.f64 	%fd24, %fd22, %fd23;
	st.shared.f64 	[%r6], %fd24;
	ld.shared.f64 	%fd25, [%r7];
	add.s32 	%r24, %r22, %r2;
	ld.shared.f64 	%fd26, [%r24];
	min.f64 	%fd27, %fd25, %fd26;
	st.shared.f64 	[%r7], %fd27;
	ld.shared.f64 	%fd28, [%r8];
	add.s32 	%r25, %r23, %r2;
	ld.shared.f64 	%fd29, [%r25];
	max.f64 	%fd30, %fd28, %fd29;
	st.shared.f64 	[%r8], %fd30;
	ld.shared.f64 	%fd31, [%r9];
	add.s32 	%r26, %r24, %r2;
	ld.shared.f64 	%fd32, [%r26];
	max.f64 	%fd33, %fd31, %fd32;
	st.shared.f64 	[%r9], %fd33;
	ld.shared.f64 	%fd34, [%r10];
	add.s32 	%r27, %r25, %r2;
	ld.shared.f64 	%fd35, [%r27];
	max.f64 	%fd36, %fd34, %fd35;
	st.shared.f64 	[%r10], %fd36;
$L__BB2_15:
	bar.sync 	0;
	setp.gt.u32 	%p9, %r42, 3;
	mov.u32 	%r42, %r12;
	@%p9 bra 	$L__BB2_13;
$L__BB2_16:
	setp.ne.s32 	%p10, %r3, 0;
	@%p10 bra 	$L__BB2_18;
	ld.param.u32 	%r41, [_Z24ComputeBoundingBoxKernelP4NodeP4BodyPii_param_3];
	ld.param.u64 	%rd8, [_Z24ComputeBoundingBoxKernelP4NodeP4BodyPii_param_0];
	cvta.to.global.u64 	%rd7, %rd8;
	mov.u32 	%r28, %ntid.x;
	shl.b32 	%r29, %r28, 3;
	add.s32 	%r31, %r16, %r29;
	add.s32 	%r32, %r31, %r29;
	add.s32 	%r33, %r32, %r29;
	add.s32 	%r34, %r33, %r29;
	mov.b16 	%rs1, 0;
	st.global.u8 	[%rd7], %rs1;
	st.global.u32 	[%rd7+12], %r41;
	ld.shared.f64 	%fd37, [sharedMem];
	ld.shared.f64 	%fd38, [%r31];
	ld.shared.f64 	%fd39, [%r32];
	ld.shared.f64 	%fd40, [%r33];
	ld.shared.f64 	%fd41, [%r34];
	add.s32 	%r35, %r34, %r29;
	ld.shared.f64 	%fd42, [%r35];
	sub.f64 	%fd43, %fd40, %fd37;
	sub.f64 	%fd44, %fd41, %fd38;
	sub.f64 	%fd45, %fd42, %fd39;
	mul.f64 	%fd46, %fd43, 0d3F847AE147AE147B;
	mul.f64 	%fd47, %fd44, 0d3F847AE147AE147B;
	mul.f64 	%fd48, %fd45, 0d3F847AE147AE147B;
	sub.f64 	%fd49, %fd37, %fd46;
	sub.f64 	%fd50, %fd38, %fd47;
	sub.f64 	%fd51, %fd39, %fd48;
	st.global.f64 	[%rd7+56], %fd49;
	st.global.f64 	[%rd7+64], %fd50;
	st.global.f64 	[%rd7+72], %fd51;
	add.f64 	%fd52, %fd46, %fd40;
	add.f64 	%fd53, %fd47, %fd41;
	add.f64 	%fd54, %fd48, %fd42;
	st.global.f64 	[%rd7+80], %fd52;
	st.global.f64 	[%rd7+88], %fd53;
	st.global.f64 	[%rd7+96], %fd54;
	sub.f64 	%fd55, %fd52, %fd49;
	sub.f64 	%fd56, %fd53, %fd50;
	sub.f64 	%fd57, %fd54, %fd51;
	max.f64 	%fd58, %fd55, %fd56;
	max.f64 	%fd59, %fd58, %fd57;
	mul.f64 	%fd60, %fd59, 0d3FE0000000000000;
	st.global.f64 	[%rd7+48], %fd60;
	add.f64 	%fd61, %fd49, %fd52;
	add.f64 	%fd62, %fd50, %fd53;
	add.f64 	%fd63, %fd51, %fd54;
	mul.f64 	%fd64, %fd61, 0d3FE0000000000000;
	mul.f64 	%fd65, %fd62, 0d3FE0000000000000;
	mul.f64 	%fd66, %fd63, 0d3FE0000000000000;
	st.global.f64 	[%rd7+16], %fd64;
	st.global.f64 	[%rd7+24], %fd65;
	st.global.f64 	[%rd7+32], %fd66;
$L__BB2_18:
	ret;

}
	// .globl	_Z22ConstructOctTreeKernelP4NodeP4BodyS2_iiii
.visible .entry _Z22ConstructOctTreeKernelP4NodeP4BodyS2_iiii(
	.param .u64 .ptr .align 1 _Z22ConstructOctTreeKernelP4NodeP4BodyS2_iiii_param_0,
	.param .u64 .ptr .align 1 _Z22ConstructOctTreeKernelP4NodeP4BodyS2_iiii_param_1,
	.param .u64 .ptr .align 1 _Z22ConstructOctTreeKernelP4NodeP4BodyS2_iiii_param_2,
	.param .u32 _Z22ConstructOctTreeKernelP4NodeP4BodyS2_iiii_param_3,
	.param .u32 _Z22ConstructOctTreeKernelP4NodeP4BodyS2_iiii_param_4,
	.param .u32 _Z22ConstructOctTreeKernelP4NodeP4BodyS2_iiii_param_5,
	.param .u32 _Z22ConstructOctTreeKernelP4NodeP4BodyS2_iiii_param_6
)
{
	.reg .pred 	%p<3>;
	.reg .b32 	%r<34>;
	.reg .b64 	%rd<9>;

	ld.param.u64 	%rd3, [_Z22ConstructOctTreeKernelP4NodeP4BodyS2_iiii_param_0];
	ld.param.u64 	%rd4, [_Z22ConstructOctTreeKernelP4NodeP4BodyS2_iiii_param_1];
	ld.param.u64 	%rd5, [_Z22ConstructOctTreeKernelP4NodeP4BodyS2_iiii_param_2];
	ld.param.u32 	%r5, [_Z22ConstructOctTreeKernelP4NodeP4BodyS2_iiii_param_3];
	ld.param.u32 	%r6, [_Z22ConstructOctTreeKernelP4NodeP4BodyS2_iiii_param_4];
	ld.param.u32 	%r7, [_Z22ConstructOctTreeKernelP4NodeP4BodyS2_iiii_param_5];
	ld.param.u32 	%r8, [_Z22ConstructOctTreeKernelP4NodeP4BodyS2_iiii_param_6];
	mov.u32 	%r33, %tid.x;
	setp.ge.s32 	%p1, %r33, %r7;
	@%p1 bra 	$L__BB3_3;
	mov.u32 	%r2, %ntid.x;
	cvta.to.global.u64 	%rd1, %rd4;
	cvta.to.global.u64 	%rd2, %rd5;
$L__BB3_2:
	mul.wide.s32 	%rd6, %r33, 96;
	add.s64 	%rd7, %rd2, %rd6;
	add.s64 	%rd8, %rd1, %rd6;
	.pragma "used_bytes_mask 1";
	ld.global.v2.u32 	{%r9, %r10}, [%rd8];
	ld.global.v2.u32 	{%r11, %r12}, [%rd8+8];
	ld.global.v2.u32 	{%r13, %r14}, [%rd8+16];
	ld.global.v2.u32 	{%r15, %r16}, [%rd8+24];
	ld.global.v2.u32 	{%r17, %r18}, [%rd8+32];
	ld.global.v2.u32 	{%r19, %r20}, [%rd8+40];
	ld.global.v2.u32 	{%r21, %r22}, [%rd8+48];
	ld.global.v2.u32 	{%r23, %r24}, [%rd8+56];
	ld.global.v2.u32 	{%r25, %r26}, [%rd8+64];
	ld.global.v2.u32 	{%r27, %r28}, [%rd8+72];
	ld.global.v2.u32 	{%r29, %r30}, [%rd8+80];
	ld.global.v2.u32 	{%r31, %r32}, [%rd8+88];
	st.global.v2.u32 	[%rd7], {%r9, %r10};
	st.global.v2.u32 	[%rd7+8], {%r11, %r12};
	st.global.v2.u32 	[%rd7+16], {%r13, %r14};
	st.global.v2.u32 	[%rd7+24], {%r15, %r16};
	st.global.v2.u32 	[%rd7+32], {%r17, %r18};
	st.global.v2.u32 	[%rd7+40], {%r19, %r20};
	st.global.v2.u32 	[%rd7+48], {%r21, %r22};
	st.global.v2.u32 	[%rd7+56], {%r23, %r24};
	st.global.v2.u32 	[%rd7+64], {%r25, %r26};
	st.global.v2.u32 	[%rd7+72], {%r27, %r28};
	st.global.v2.u32 	[%rd7+80], {%r29, %r30};
	st.global.v2.u32 	[%rd7+88], {%r31, %r32};
	{ // callseq 2, 0
	.param .b64 param0;
	st.param.b64 	[param0], %rd3;
	.param .b64 param1;
	st.param.b64 	[param1], %rd4;
	.param .b32 param2;
	st.param.b32 	[param2], %r33;
	.param .b32 param3;
	st.param.b32 	[param3], %r5;
	.param .b32 param4;
	st.param.b32 	[param4], %r6;
	.param .b32 param5;
	st.param.b32 	[param5], %r8;
	call.uni 
	_Z10InsertBodyP4NodeP4Bodyiiii, 
	(
	param0, 
	param1, 
	param2, 
	param3, 
	param4, 
	param5
	);
	} // callseq 2
	add.s32 	%r33, %r33, %r2;
	setp.lt.s32 	%p2, %r33, %r7;
	@%p2 bra 	$L__BB3_2;
$L__BB3_3:
	ret;

}
	// .globl	_Z18ComputeForceKernelP4NodeP4Bodyiiid
.visible .entry _Z18ComputeForceKernelP4NodeP4Bodyiiid(
	.param .u64 .ptr .align 1 _Z18ComputeForceKernelP4NodeP4Bodyiiid_param_0,
	.param .u64 .ptr .align 1 _Z18ComputeForceKernelP4NodeP4Bodyiiid_param_1,
	.param .u32 _Z18ComputeForceKernelP4NodeP4Bodyiiid_param_2,
	.param .u32 _Z18ComputeForceKernelP4NodeP4Bodyiiid_param_3,
	.param .u32 _Z18ComputeForceKernelP4NodeP4Bodyiiid_param_4,
	.param .f64 _Z18ComputeForceKernelP4NodeP4Bodyiiid_param_5
)
{
	.local .align 16 .b8 	__local_depot4[256];
	.reg .b64 	%SP;
	.reg .b64 	%SPL;
	.reg .pred 	%p<40>;
	.reg .b16 	%rs<3>;
	.reg .b32 	%r<47>;
	.reg .b64 	%rd<30>;
	.reg .b64 	%fd<51>;

	mov.u64 	%SPL, __local_depot4;
	ld.param.u64 	%rd5, [_Z18ComputeForceKernelP4NodeP4Bodyiiid_param_1];
	ld.param.u32 	%r28, [_Z18ComputeForceKernelP4NodeP4Bodyiiid_param_2];
	ld.param.u32 	%r29, [_Z18ComputeForceKernelP4NodeP4Bodyiiid_param_3];
	add.u64 	%rd1, %SPL, 0;
	mov.u32 	%r30, %ctaid.x;
	mov.u32 	%r31, %ntid.x;
	mov.u32 	%r32, %tid.x;
	mad.lo.s32 	%r1, %r30, %r31, %r32;
	setp.ge.s32 	%p1, %r1, %r29;
	@%p1 bra 	$L__BB4_29;
	cvta.to.global.u64 	%rd7, %rd5;
	mul.wide.s32 	%rd8, %r1, 96;
	add.s64 	%rd2, %rd7, %rd8;
	ld.global.u8 	%rs1, [%rd2];
	setp.eq.s16 	%p2, %rs1, 0;
	@%p2 bra 	$L__BB4_29;
	ld.global.f64 	%fd1, [%rd2+24];
	ld.global.f64 	%fd2, [%rd2+32];
	ld.global.f64 	%fd3, [%rd2+40];
	ld.global.f64 	%fd4, [%rd2+8];
	mov.b32 	%r34, 0;
	st.local.u32 	[%rd1], %r34;
	mov.f64 	%fd50, 0d0000000000000000;
	mov.b32 	%r40, 1;
	mov.f64 	%fd49, %fd50;
	mov.f64 	%fd48, %fd50;
$L__BB4_3:
	mov.u32 	%r2, %r40;
	add.s32 	%r40, %r2, -1;
	mul.wide.u32 	%rd9, %r40, 4;
	add.s64 	%rd10, %rd1, %rd9;
	ld.local.u32 	%r4, [%rd10];
	setp.lt.s32 	%p3, %r4, 0;
	setp.ge.s32 	%p4, %r4, %r28;
	or.pred  	%p5, %p3, %p4;
	@%p5 bra 	$L__BB4_27;
	ld.param.u64 	%rd29, [_Z18ComputeForceKernelP4NodeP4Bodyiiid_param_0];
	cvta.to.global.u64 	%rd11, %rd29;
	mul.wide.u32 	%rd12, %r4, 104;
	add.s64 	%rd3, %rd11, %rd12;
	ld.global.u32 	%r35, [%rd3+12];
	setp.eq.s32 	%p6, %r35, 0;
	@%p6 bra 	$L__BB4_27;
	ld.global.f64 	%fd8, [%rd3+40];
	setp.le.f64 	%p7, %fd8, 0d0000000000000000;
	@%p7 bra 	$L__BB4_27;
	ld.global.f64 	%fd22, [%rd3+16];
	sub.f64 	%fd9, %fd22, %fd1;
	ld.global.f64 	%fd23, [%rd3+24];
	sub.f64 	%fd10, %fd23, %fd2;
	ld.global.f64 	%fd24, [%rd3+32];
	sub.f64 	%fd11, %fd24, %fd3;
	mul.f64 	%fd25, %fd10, %fd10;
	fma.rn.f64 	%fd26, %fd9, %fd9, %fd25;
	fma.rn.f64 	%fd27, %fd11, %fd11, %fd26;
	add.f64 	%fd12, %fd27, 0d3FD0000000000000;
	sqrt.rn.f64 	%fd13, %fd12;
	ld.global.u8 	%rs2, [%rd3];
	setp.ne.s16 	%p8, %rs2, 0;
	@%p8 bra 	$L__BB4_30;
	ld.param.f64 	%fd44, [_Z18ComputeForceKernelP4NodeP4Bodyiiid_param_5];
	ld.global.f64 	%fd28, [%rd3+48];
	div.rn.f64 	%fd29, %fd28, %fd13;
	setp.lt.f64 	%p12, %fd29, %fd44;
	@%p12 bra 	$L__BB4_8;
	bra.uni 	$L__BB4_10;
$L__BB4_8:
	setp.ltu.f64 	%p38, %fd13, 0d4202A05F20000000;
	@%p38 bra 	$L__BB4_27;
$L__BB4_9:
	mul.f64 	%fd30, %fd4, 0d3DD2589EFFED8ACC;
	mul.f64 	%fd31, %fd30, %fd8;
	mul.f64 	%fd32, %fd12, %fd13;
	div.rn.f64 	%fd33, %fd31, %fd32;
	div.rn.f64 	%fd34, %fd33, %fd4;
	fma.rn.f64 	%fd48, %fd9, %fd34, %fd48;
	fma.rn.f64 	%fd49, %fd10, %fd34, %fd49;
	fma.rn.f64 	%fd50, %fd11, %fd34, %fd50;
	bra.uni 	$L__BB4_27;
$L__BB4_10:
	ld.global.u32 	%r5, [%rd3+4];
	setp.lt.s32 	%p13, %r5, 0;
	@%p13 bra 	$L__BB4_27;
	setp.ge.s32 	%p14, %r5, %r28;
	setp.gt.u32 	%p15, %r2, 64;
	or.pred  	%p16, %p14, %p15;
	@%p16 bra 	$L__BB4_13;
	add.s32 	%r37, %r2, -1;
	mul.wide.u32 	%rd13, %r37, 4;
	add.s64 	%rd14, %rd1, %rd13;
	st.local.u32 	[%rd14], %r5;
	mov.u32 	%r40, %r2;
$L__BB4_13:
	add.s32 	%r7, %r5, 1;
	setp.ge.s32 	%p17, %r7, %r28;
	setp.gt.u32 	%p18, %r40, 63;
	or.pred  	%p19, %p17, %p18;
	@%p19 bra 	$L__BB4_15;
	add.s32 	%r8, %r40, 1;
	mul.wide.u32 	%rd15, %r40, 4;
	add.s64 	%rd16, %rd1, %rd15;
	st.local.u32 	[%rd16], %r7;
	mov.u32 	%r40, %r8;
$L__BB4_15:
	add.s32 	%r10, %r5, 2;
	setp.ge.s32 	%p20, %r10, %r28;
	setp.gt.u32 	%p21, %r40, 63;
	or.pred  	%p22, %p20, %p21;
	@%p22 bra 	$L__BB4_17;
	add.s32 	%r11, %r40, 1;
	mul.wide.u32 	%rd17, %r40, 4;
	add.s64 	%rd18, %rd1, %rd17;
	st.local.u32 	[%rd18], %r10;
	mov.u32 	%r40, %r11;
$L__BB4_17:
	add.s32 	%r13, %r5, 3;
	setp.ge.s32 	%p23, %r13, %r28;
	setp.gt.u32 	%p24, %r40, 63;
	or.pred  	%p25, %p23, %p24;
	@%p25 bra 	$L__BB4_19;
	add.s32 	%r14, %r40, 1;
	mul.wide.u32 	%rd19, %r40, 4;
	add.s64 	%rd20, %rd1, %rd19;
	st.local.u32 	[%rd20], %r13;
	mov.u32 	%r40, %r14;
$L__BB4_19:
	add.s32 	%r16, %r5, 4;
	setp.ge.s32 	%p26, %r16, %r28;
	setp.gt.u32 	%p27, %r40, 63;
	or.pred  	%p28, %p26, %p27;
	@%p28 bra 	$L__BB4_21;
	add.s32 	%r17, %r40, 1;
	mul.wide.u32 	%rd21, %r40, 4;
	add.s64 	%rd22, %rd1, %rd21;
	st.local.u32 	[%rd22], %r16;
	mov.u32 	%r40, %r17;
$L__BB4_21:
	add.s32 	%r19, %r5, 5;
	setp.ge.s32 	%p29, %r19, %r28;
	setp.gt.u32 	%p30, %r40, 63;
	or.pred  	%p31, %p29, %p30;
	@%p31 bra 	$L__BB4_23;
	add.s32 	%r20, %r40, 1;
	mul.wide.u32 	%rd23, %r40, 4;
	add.s64 	%rd24, %rd1, %rd23;
	st.local.u32 	[%rd24], %r19;
	mov.u32 	%r40, %r20;
$L__BB4_23:
	add.s32 	%r22, %r5, 6;
	setp.ge.s32 	%p32, %r22, %r28;
	setp.gt.u32 	%p33, %r40, 63;
	or.pred  	%p34, %p32, %p33;
	@%p34 bra 	$L__BB4_25;
	add.s32 	%r23, %r40, 1;
	mul.wide.u32 	%rd25, %r40, 4;
	add.s64 	%rd26, %rd1, %rd25;
	st.local.u32 	[%rd26], %r22;
	mov.u32 	%r40, %r23;
$L__BB4_25:
	add.s32 	%r25, %r5, 7;
	setp.ge.s32 	%p35, %r25, %r28;
	setp.gt.u32 	%p36, %r40, 63;
	or.pred  	%p37, %p35, %p36;
	@%p37 bra 	$L__BB4_27;
	add.s32 	%r26, %r40, 1;
	mul.wide.u32 	%rd27, %r40, 4;
	add.s64 	%rd28, %rd1, %rd27;
	st.local.u32 	[%rd28], %r25;
	mov.u32 	%r40, %r26;
$L__BB4_27:
	setp.ne.s32 	%p39, %r40, 0;
	@%p39 bra 	$L__BB4_3;
	st.global.f64 	[%rd2+72], %fd48;
	st.global.f64 	[%rd2+80], %fd49;
	st.global.f64 	[%rd2+88], %fd50;
	ld.global.f64 	%fd35, [%rd2+48];
	fma.rn.f64 	%fd36, %fd48, 0d40D86A0000000000, %fd35;
	ld.global.f64 	%fd37, [%rd2+56];
	fma.rn.f64 	%fd38, %fd49, 0d40D86A0000000000, %fd37;
	ld.global.f64 	%fd39, [%rd2+64];
	fma.rn.f64 	%fd40, %fd50, 0d40D86A0000000000, %fd39;
	st.global.f64 	[%rd2+48], %fd36;
	st.global.f64 	[%rd2+56], %fd38;
	st.global.f64 	[%rd2+64], %fd40;
	fma.rn.f64 	%fd41, %fd36, 0d40D86A0000000000, %fd1;
	fma.rn.f64 	%fd42, %fd38, 0d40D86A0000000000, %fd2;
	fma.rn.f64 	%fd43, %fd40, 0d40D86A0000000000, %fd3;
	st.global.f64 	[%rd2+24], %fd41;
	st.global.f64 	[%rd2+32], %fd42;
	st.global.f64 	[%rd2+40], %fd43;
$L__BB4_29:
	ret;
$L__BB4_30:
	ld.global.u32 	%r36, [%rd3+8];
	setp.ne.s32 	%p9, %r36, %r1;
	setp.ge.f64 	%p10, %fd13, 0d4202A05F20000000;
	and.pred  	%p11, %p9, %p10;
	@%p11 bra 	$L__BB4_9;
	bra.uni 	$L__BB4_27;

}
	// .globl	_Z23CalculateEnergiesKernelP4BodyiPdS1_
.visible .entry _Z23CalculateEnergiesKernelP4BodyiPdS1_(
	.param .u64 .ptr .align 1 _Z23CalculateEnergiesKernelP4BodyiPdS1__param_0,
	.param .u32 _Z23CalculateEnergiesKernelP4BodyiPdS1__param_1,
	.param .u64 .ptr .align 1 _Z23CalculateEnergiesKernelP4BodyiPdS1__param_2,
	.param .u64 .ptr .align 1 _Z23CalculateEnergiesKernelP4BodyiPdS1__param_3
)
{
	.reg .pred 	%p<17>;
	.reg .b16 	%rs<2>;
	.reg .b32 	%r<42>;
	.reg .b64 	%rd<18>;
	.reg .b64 	%fd<126>;

	ld.param.u64 	%rd8, [_Z23CalculateEnergiesKernelP4BodyiPdS1__param_0];
	ld.param.u32 	%r23, [_Z23CalculateEnergiesKernelP4BodyiPdS1__param_1];
	cvta.to.global.u64 	%rd1, %rd8;
	mov.u32 	%r41, %ntid.x;
	shl.b32 	%r24, %r41, 3;
	mov.u32 	%r25, sharedEnergy;
	add.s32 	%r2, %r25, %r24;
	mov.u32 	%r26, %ctaid.x;
	mul.lo.s32 	%r3, %r26, %r41;
	mov.u32 	%r4, %tid.x;
	add.s32 	%r5, %r3, %r4;
	shl.b32 	%r27, %r4, 3;
	add.s32 	%r6, %r25, %r27;
	mov.b64 	%rd9, 0;
	st.shared.u64 	[%r6], %rd9;
	add.s32 	%r7, %r2, %r27;
	st.shared.u64 	[%r7], %rd9;
	setp.ge.s32 	%p1, %r5, %r23;
	@%p1 bra 	$L__BB5_21;
	mul.wide.s32 	%rd10, %r5, 96;
	add.s64 	%rd2, %rd1, %rd10;
	ld.global.u8 	%rs1, [%rd2];
	setp.eq.s16 	%p2, %rs1, 0;
	@%p2 bra 	$L__BB5_3;
	ld.global.f64 	%fd22, [%rd2+48];
	ld.global.f64 	%fd23, [%rd2+56];
	mul.f64 	%fd24, %fd23, %fd23;
	fma.rn.f64 	%fd25, %fd22, %fd22, %fd24;
	ld.global.f64 	%fd26, [%rd2+64];
	fma.rn.f64 	%fd27, %fd26, %fd26, %fd25;
	ld.global.f64 	%fd28, [%rd2+8];
	mul.f64 	%fd29, %fd28, 0d3FE0000000000000;
	mul.f64 	%fd30, %fd29, %fd27;
	st.shared.f64 	[%r7], %fd30;
$L__BB5_3:
	add.s32 	%r38, %r5, 1;
	setp.ge.s32 	%p3, %r38, %r23;
	@%p3 bra 	$L__BB5_21;
	ld.global.f64 	%fd1, [%rd2+24];
	ld.global.f64 	%fd2, [%rd2+32];
	ld.global.f64 	%fd3, [%rd2+40];
	not.b32 	%r28, %r3;
	add.s32 	%r29, %r23, %r28;
	sub.s32 	%r30, %r29, %r4;
	and.b32  	%r9, %r30, 3;
	setp.eq.s32 	%p4, %r9, 0;
	mov.f64 	%fd122, 0d0000000000000000;
	@%p4 bra 	$L__BB5_10;
	neg.s32 	%r36, %r9;
	mov.f64 	%fd122, 0d0000000000000000;
	mov.u32 	%r37, %r5;
$L__BB5_6:
	.pragma "nounroll";
	mul.wide.s32 	%rd11, %r38, 96;
	add.s64 	%rd12, %rd1, %rd11;
	add.s64 	%rd3, %rd12, 40;
	ld.global.f64 	%fd33, [%rd12+24];
	sub.f64 	%fd34, %fd33, %fd1;
	ld.global.f64 	%fd35, [%rd12+32];
	sub.f64 	%fd36, %fd35, %fd2;
	ld.global.f64 	%fd37, [%rd12+40];
	sub.f64 	%fd38, %fd37, %fd3;
	mul.f64 	%fd39, %fd36, %fd36;
	fma.rn.f64 	%fd40, %fd34, %fd34, %fd39;
	fma.rn.f64 	%fd41, %fd38, %fd38, %fd40;
	add.f64 	%fd42, %fd41, 0d3FD0000000000000;
	sqrt.rn.f64 	%fd5, %fd42;
	setp.lt.f64 	%p5, %fd5, 0d4202A05F20000000;
	@%p5 bra 	$L__BB5_8;
	ld.global.f64 	%fd43, [%rd2+8];
	mul.f64 	%fd44, %fd43, 0dBDD2589EFFED8ACC;
	ld.global.f64 	%fd45, [%rd3+-32];
	mul.f64 	%fd46, %fd44, %fd45;
	div.rn.f64 	%fd47, %fd46, %fd5;
	add.f64 	%fd122, %fd122, %fd47;
	st.shared.f64 	[%r6], %fd122;
$L__BB5_8:
	add.s32 	%r38, %r38, 1;
	add.s32 	%r37, %r37, 1;
	add.s32 	%r36, %r36, 1;
	setp.ne.s32 	%p6, %r36, 0;
	@%p6 bra 	$L__BB5_6;
	add.s32 	%r38, %r37, 1;
$L__BB5_10:
	sub.s32 	%r31, %r23, %r5;
	add.s32 	%r32, %r31, -2;
	setp.lt.u32 	%p7, %r32, 3;
	@%p7 bra 	$L__BB5_21;
	add.s64 	%rd4, %rd1, 200;
$L__BB5_12:
	mul.wide.s32 	%rd13, %r38, 96;
	add.s64 	%rd5, %rd4, %rd13;
	ld.global.f64 	%fd48, [%rd5+-176];
	sub.f64 	%fd49, %fd48, %fd1;
	ld.global.f64 	%fd50, [%rd5+-168];
	sub.f64 	%fd51, %fd50, %fd2;
	ld.global.f64 	%fd52, [%rd5+-160];
	sub.f64 	%fd53, %fd52, %fd3;
	mul.f64 	%fd54, %fd51, %fd51;
	fma.rn.f64 	%fd55, %fd49, %fd49, %fd54;
	fma.rn.f64 	%fd56, %fd53, %fd53, %fd55;
	add.f64 	%fd57, %fd56, 0d3FD0000000000000;
	sqrt.rn.f64 	%fd10, %fd57;
	setp.lt.f64 	%p8, %fd10, 0d4202A05F20000000;
	@%p8 bra 	$L__BB5_14;
	ld.global.f64 	%fd58, [%rd2+8];
	mul.f64 	%fd59, %fd58, 0dBDD2589EFFED8ACC;
	ld.global.f64 	%fd60, [%rd5+-192];
	mul.f64 	%fd61, %fd59, %fd60;
	div.rn.f64 	%fd62, %fd61, %fd10;
	add.f64 	%fd122, %fd122, %fd62;
	st.shared.f64 	[%r6], %fd122;
$L__BB5_14:
	ld.global.f64 	%fd63, [%rd5+-80];
	sub.f64 	%fd64, %fd63, %fd1;
	ld.global.f64 	%fd65, [%rd5+-72];
	sub.f64 	%fd66, %fd65, %fd2;
	ld.global.f64 	%fd67, [%rd5+-64];
	sub.f64 	%fd68, %fd67, %fd3;
	mul.f64 	%fd69, %fd66, %fd66;
	fma.rn.f64 	%fd70, %fd64, %fd64, %fd69;
	fma.rn.f64 	%fd71, %fd68, %fd68, %fd70;
	add.f64 	%fd72, %fd71, 0d3FD0000000000000;
	sqrt.rn.f64 	%fd13, %fd72;
	setp.lt.f64 	%p9, %fd13, 0d4202A05F20000000;
	@%p9 bra 	$L__BB5_16;
	ld.global.f64 	%fd73, [%rd2+8];
	mul.f64 	%fd74, %fd73, 0dBDD2589EFFED8ACC;
	ld.global.f64 	%fd75, [%rd5+-96];
	mul.f64 	%fd76, %fd74, %fd75;
	div.rn.f64 	%fd77, %fd76, %fd13;
	add.f64 	%fd122, %fd122, %fd77;
	st.shared.f64 	[%r6], %fd122;
$L__BB5_16:
	ld.global.f64 	%fd78, [%rd5+16];
	sub.f64 	%fd79, %fd78, %fd1;
	ld.global.f64 	%fd80, [%rd5+24];
	sub.f64 	%fd81, %fd80, %fd2;
	ld.global.f64 	%fd82, [%rd5+32];
	sub.f64 	%fd83, %fd82, %fd3;
	mul.f64 	%fd84, %fd81, %fd81;
	fma.rn.f64 	%fd85, %fd79, %fd79, %fd84;
	fma.rn.f64 	%fd86, %fd83, %fd83, %fd85;
	add.f64 	%fd87, %fd86, 0d3FD0000000000000;
	sqrt.rn.f64 	%fd16, %fd87;
	setp.lt.f64 	%p10, %fd16, 0d4202A05F20000000;
	@%p10 bra 	$L__BB5_18;
	ld.global.f64 	%fd88, [%rd2+8];
	mul.f64 	%fd89, %fd88, 0dBDD2589EFFED8ACC;
	ld.global.f64 	%fd90, [%rd5];
	mul.f64 	%fd91, %fd89, %fd90;
	div.rn.f64 	%fd92, %fd91, %fd16;
	add.f64 	%fd122, %fd122, %fd92;
	st.shared.f64 	[%r6], %fd122;
$L__BB5_18:
	ld.global.f64 	%fd93, [%rd5+112];
	sub.f64 	%fd94, %fd93, %fd1;
	ld.global.f64 	%fd95, [%rd5+120];
	sub.f64 	%fd96, %fd95, %fd2;
	ld.global.f64 	%fd97, [%rd5+128];
	sub.f64 	%fd98, %fd97, %fd3;
	mul.f64 	%fd99, %fd96, %fd96;
	fma.rn.f64 	%fd100, %fd94, %fd94, %fd99;
	fma.rn.f64 	%fd101, %fd98, %fd98, %fd100;
	add.f64 	%fd102, %fd101, 0d3FD0000000000000;
	sqrt.rn.f64 	%fd19, %fd102;
	setp.lt.f64 	%p11, %fd19, 0d4202A05F20000000;
	@%p11 bra 	$L__BB5_20;
	ld.global.f64 	%fd103, [%rd2+8];
	mul.f64 	%fd104, %fd103, 0dBDD2589EFFED8ACC;
	ld.global.f64 	%fd105, [%rd5+96];
	mul.f64 	%fd106, %fd104, %fd105;
	div.rn.f64 	%fd107, %fd106, %fd19;
	add.f64 	%fd122, %fd122, %fd107;
	st.shared.f64 	[%r6], %fd122;
$L__BB5_20:
	add.s32 	%r38, %r38, 4;
	setp.lt.s32 	%p12, %r38, %r23;
	@%p12 bra 	$L__BB5_12;
$L__BB5_21:
	bar.sync 	0;
	setp.lt.u32 	%p13, %r41, 2;
	@%p13 bra 	$L__BB5_25;
$L__BB5_22:
	shr.u32 	%r22, %r41, 1;
	setp.ge.u32 	%p14, %r4, %r22;
	@%p14 bra 	$L__BB5_24;
	shl.b32 	%r33, %r22, 3;
	add.s32 	%r34, %r6, %r33;
	ld.shared.f64 	%fd108, [%r34];
	ld.shared.f64 	%fd109, [%r6];
	add.f64 	%fd110, %fd108, %fd109;
	st.shared.f64 	[%r6], %fd110;
	add.s32 	%r35, %r7, %r33;
	ld.shared.f64 	%fd111, [%r35];
	ld.shared.f64 	%fd112, [%r7];
	add.f64 	%fd113, %fd111, %fd112;
	st.shared.f64 	[%r7], %fd113;
$L__BB5_24:
	bar.sync 	0;
	setp.gt.u32 	%p15, %r41, 3;
	mov.u32 	%r41, %r22;
	@%p15 bra 	$L__BB5_22;
$L__BB5_25:
	setp.ne.s32 	%p16, %r4, 0;
	@%p16 bra 	$L__BB5_27;
	ld.param.u64 	%rd17, [_Z23CalculateEnergiesKernelP4BodyiPdS1__param_3];
	ld.param.u64 	%rd16, [_Z23CalculateEnergiesKernelP4BodyiPdS1__param_2];
	ld.shared.f64 	%fd114, [sharedEnergy];
	cvta.to.global.u64 	%rd14, %rd16;
	atom.global.add.f64 	%fd115, [%rd14], %fd114;
	ld.shared.f64 	%fd116, [%r2];
	cvta.to.global.u64 	%rd15, %rd17;
	atom.global.add.f64 	%fd117, [%rd15], %fd116;
$L__BB5_27:
	ret;

}


// ===== COMPILED SASS (sm_100) =====

	.target	sm_100

	.elftype	@"ET_EXEC"


//--------------------- .note.nv.tkinfo           --------------------------
	.section	.note.nv.tkinfo,"",@"SHT_NOTE"
	.sectionflags	@"SHF_NOTE_NV_TKINFO"
	.tkinfo
        /*0018*/ 	.word	0x00000002
        /*0030*/ 	.string	""
        /*0030*/ 	.string	"ptxas"
        /*0030*/ 	.string	"Cuda compilation tools, release 13.0, V13.0.88"
        /*0030*/ 	.string	"Build cuda_13.0.r13.0/compiler.36424714_0"
        /*0030*/ 	.string	"-arch sm_100 -m 64 "



//--------------------- .note.nv.cuinfo           --------------------------
	.section	.note.nv.cuinfo,"",@"SHT_NOTE"
	.sectionflags	@"SHF_NOTE_NV_CUINFO"
        /*0018*/ 	.short	0x0002
        /*001a*/ 	.short	0x0064
        /*001c*/ 	.short	0x0082
	.zero		2


//--------------------- .nv.info                  --------------------------
	.section	.nv.info,"",@"SHT_CUDA_INFO"
	.align	4


	//----- nvinfo : EIATTR_REGCOUNT
	.align		4
        /*0000*/ 	.byte	0x04, 0x2f
        /*0002*/ 	.short	(.L_1 - .L_0)
	.align		4
.L_0:
        /*0004*/ 	.word	index@(_Z11ResetKernelP4NodePiii)
        /*0008*/ 	.word	0x0000000e


	//----- nvinfo : EIATTR_FRAME_SIZE
	.align		4
.L_1:
        /*000c*/ 	.byte	0x04, 0x11
        /*000e*/ 	.short	(.L_3 - .L_2)
	.align		4
.L_2:
        /*0010*/ 	.word	index@(_Z11ResetKernelP4NodePiii)
        /*0014*/ 	.word	0x00000000


	//----- nvinfo : EIATTR_REGCOUNT
	.align		4
.L_3:
        /*0018*/ 	.byte	0x04, 0x2f
        /*001a*/ 	.short	(.L_5 - .L_4)
	.align		4
.L_4:
        /*001c*/ 	.word	index@(_Z24ComputeBoundingBoxKernelP4NodeP4BodyPii)
        /*0020*/ 	.word	0x00000020


	//----- nvinfo : EIATTR_FRAME_SIZE
	.align		4
.L_5:
        /*0024*/ 	.byte	0x04, 0x11
        /*0026*/ 	.short	(.L_7 - .L_6)
	.align		4
.L_6:
        /*0028*/ 	.word	index@(_Z24ComputeBoundingBoxKernelP4NodeP4BodyPii)
        /*002c*/ 	.word	0x00000000


	//----- nvinfo : EIATTR_REGCOUNT
	.align		4
.L_7:
        /*0030*/ 	.byte	0x04, 0x2f
        /*0032*/ 	.short	(.L_9 - .L_8)
	.align		4
.L_8:
        /*0034*/ 	.word	index@(_Z22ConstructOctTreeKernelP4NodeP4BodyS2_iiii)
        /*0038*/ 	.word	0x00000050


	//----- nvinfo : EIATTR_FRAME_SIZE
	.align		4
.L_9:
        /*003c*/ 	.byte	0x04, 0x11
        /*003e*/ 	.short	(.L_11 - .L_10)
	.align		4
.L_10:
        /*0040*/ 	.word	index@($__internal_5_$__cuda_sm20_dsqrt_rn_f64_mediumpath_v1)
        /*0044*/ 	.word	0x00000000


	//----- nvinfo : EIATTR_FRAME_SIZE
	.align		4
.L_11:
        /*0048*/ 	.byte	0x04, 0x11
        /*004a*/ 	.short	(.L_13 - .L_12)
	.align		4
.L_12:
        /*004c*/ 	.word	index@($__internal_4_$__cuda_sm20_dblrcp_rn_slowpath_v3)
        /*0050*/ 	.word	0x00000000


	//----- nvinfo : EIATTR_FRAME_SIZE
	.align		4
.L_13:
        /*0054*/ 	.byte	0x04, 0x11
        /*0056*/ 	.short	(.L_15 - .L_14)
	.align		4
.L_14:
        /*0058*/ 	.word	index@($_Z22ConstructOctTreeKernelP4NodeP4BodyS2_iiii$_Z10InsertBodyP4NodeP4Bodyiiii)
        /*005c*/ 	.word	0x00000000


	//----- nvinfo : EIATTR_FRAME_SIZE
	.align		4
.L_15:
        /*0060*/ 	.byte	0x04, 0x11
        /*0062*/ 	.short	(.L_17 - .L_16)
	.align		4
.L_16:
        /*0064*/ 	.word	index@(_Z22ConstructOctTreeKernelP4NodeP4BodyS2_iiii)
        /*0068*/ 	.word	0x00000000


	//----- nvinfo : EIATTR_REGCOUNT
	.align		4
.L_17:
        /*006c*/ 	.byte	0x04, 0x2f
        /*006e*/ 	.short	(.L_19 - .L_18)
	.align		4
.L_18:
        /*0070*/ 	.word	index@(_Z18ComputeForceKernelP4NodeP4Bodyiiid)
        /*0074*/ 	.word	0x00000037


	//----- nvinfo : EIATTR_FRAME_SIZE
	.align		4
.L_19:
        /*0078*/ 	.byte	0x04, 0x11
        /*007a*/ 	.short	(.L_21 - .L_20)
	.align		4
.L_20:
        /*007c*/ 	.word	index@($__internal_3_$__cuda_sm20_dsqrt_rn_f64_mediumpath_v1)
        /*0080*/ 	.word	0x00000100


	//----- nvinfo : EIATTR_FRAME_SIZE
	.align		4
.L_21:
        /*0084*/ 	.byte	0x04, 0x11
        /*0086*/ 	.short	(.L_23 - .L_22)
	.align		4
.L_22:
        /*0088*/ 	.word	index@($__internal_2_$__cuda_sm20_div_rn_f64_full)
        /*008c*/ 	.word	0x00000100


	//----- nvinfo : EIATTR_FRAME_SIZE
	.align		4
.L_23:
        /*0090*/ 	.byte	0x04, 0x11
        /*0092*/ 	.short	(.L_25 - .L_24)
	.align		4
.L_24:
        /*0094*/ 	.word	index@(_Z18ComputeForceKernelP4NodeP4Bodyiiid)
        /*0098*/ 	.word	0x00000100


	//----- nvinfo : EIATTR_REGCOUNT
	.align		4
.L_25:
        /*009c*/ 	.byte	0x04, 0x2f
        /*009e*/ 	.short	(.L_27 - .L_26)
	.align		4
.L_26:
        /*00a0*/ 	.word	index@(_Z23CalculateEnergiesKernelP4BodyiPdS1_)
        /*00a4*/ 	.word	0x0000002a


	//----- nvinfo : EIATTR_FRAME_SIZE
	.align		4
.L_27:
        /*00a8*/ 	.byte	0x04, 0x11
        /*00aa*/ 	.short	(.L_29 - .L_28)
	.align		4
.L_28:
        /*00ac*/ 	.word	index@($__internal_1_$__cuda_sm20_dsqrt_rn_f64_mediumpath_v1)
        /*00b0*/ 	.word	0x00000000


	//----- nvinfo : EIATTR_FRAME_SIZE
	.align		4
.L_29:
        /*00b4*/ 	.byte	0x04, 0x11
        /*00b6*/ 	.short	(.L_31 - .L_30)
	.align		4
.L_30:
        /*00b8*/ 	.word	index@($__internal_0_$__cuda_sm20_div_rn_f64_full)
        /*00bc*/ 	.word	0x00000000


	//----- nvinfo : EIATTR_FRAME_SIZE
	.align		4
.L_31:
        /*00c0*/ 	.byte	0x04, 0x11
        /*00c2*/ 	.short	(.L_33 - .L_32)
	.align		4
.L_32:
        /*00c4*/ 	.word	index@(_Z23CalculateEnergiesKernelP4BodyiPdS1_)
        /*00c8*/ 	.word	0x00000000


	//----- nvinfo : EIATTR_MIN_STACK_SIZE
	.align		4
.L_33:
        /*00cc*/ 	.byte	0x04, 0x12
        /*00ce*/ 	.short	(.L_35 - .L_34)
	.align		4
.L_34:
        /*00d0*/ 	.word	index@(_Z23CalculateEnergiesKernelP4BodyiPdS1_)
        /*00d4*/ 	.word	0x00000000


	//----- nvinfo : EIATTR_MIN_STACK_SIZE
	.align		4
.L_35:
        /*00d8*/ 	.byte	0x04, 0x12
        /*00da*/ 	.short	(.L_37 - .L_36)
	.align		4
.L_36:
        /*00dc*/ 	.word	index@(_Z18ComputeForceKernelP4NodeP4Bodyiiid)
        /*00e0*/ 	.word	0x00000100


	//----- nvinfo : EIATTR_MIN_STACK_SIZE
	.align		4
.L_37:
        /*00e4*/ 	.byte	0x04, 0x12
        /*00e6*/ 	.short	(.L_39 - .L_38)
	.align		4
.L_38:
        /*00e8*/ 	.word	index@(_Z22ConstructOctTreeKernelP4NodeP4BodyS2_iiii)
        /*00ec*/ 	.word	0x00000000


	//----- nvinfo : EIATTR_MIN_STACK_SIZE
	.align		4
.L_39:
        /*00f0*/ 	.byte	0x04, 0x12
        /*00f2*/ 	.short	(.L_41 - .L_40)
	.align		4
.L_40:
        /*00f4*/ 	.word	index@(_Z24ComputeBoundingBoxKernelP4NodeP4BodyPii)
        /*00f8*/ 	.word	0x00000000


	//----- nvinfo : EIATTR_MIN_STACK_SIZE
	.align		4
.L_41:
        /*00fc*/ 	.byte	0x04, 0x12
        /*00fe*/ 	.short	(.L_43 - .L_42)
	.align		4
.L_42:
        /*0100*/ 	.word	index@(_Z11ResetKernelP4NodePiii)
        /*0104*/ 	.word	0x00000000
.L_43:


//--------------------- .nv.compat                --------------------------
	.section	.nv.compat,"",@"SHT_CUDA_COMPAT_INFO"
	.align	4
        /*0000*/ 	.byte	0x02, 0x09, 0x00, 0x00, 0x02, 0x02, 0x01, 0x00, 0x02, 0x05, 0x05, 0x00, 0x03, 0x07, 0x01, 0x01
        /*0010*/ 	.byte	0x02, 0x03, 0x00, 0x00, 0x02, 0x06, 0x01, 0x00, 0x04, 0x0b, 0x08, 0x00, 0x01, 0x00, 0x00, 0x00
        /*0020*/ 	.byte	0x00, 0x00, 0x00, 0x00


//--------------------- .nv.info._Z23CalculateEnergiesKernelP4BodyiPdS1_ --------------------------
	.section	.nv.info._Z23CalculateEnergiesKernelP4BodyiPdS1_,"",@"SHT_CUDA_INFO"
	.sectionflags	@""
	.align	4


	//----- nvinfo : EIATTR_CUDA_API_VERSION
	.align		4
        /*0000*/ 	.byte	0x04, 0x37
        /*0002*/ 	.short	(.L_45 - .L_44)
.L_44:
        /*0004*/ 	.word	0x00000082


	//----- nvinfo : EIATTR_KPARAM_INFO
	.align		4
.L_45:
        /*0008*/ 	.byte	0x04, 0x17
        /*000a*/ 	.short	(.L_47 - .L_46)
.L_46:
        /*000c*/ 	.word	0x00000000
        /*0010*/ 	.short	0x0003
        /*0012*/ 	.short	0x0018
        /*0014*/ 	.byte	0x00, 0xf5, 0x21, 0x00


	//----- nvinfo : EIATTR_KPARAM_INFO
	.align		4
.L_47:
        /*0018*/ 	.byte	0x04, 0x17
        /*001a*/ 	.short	(.L_49 - .L_48)
.L_48:
        /*001c*/ 	.word	0x00000000
        /*0020*/ 	.short	0x0002
        /*0022*/ 	.short	0x0010
        /*0024*/ 	.byte	0x00, 0xf5, 0x21, 0x00


	//----- nvinfo : EIATTR_KPARAM_INFO
	.align		4
.L_49:
        /*0028*/ 	.byte	0x04, 0x17
        /*002a*/ 	.short	(.L_51 - .L_50)
.L_50:
        /*002c*/ 	.word	0x00000000
        /*0030*/ 	.short	0x0001
        /*0032*/ 	.short	0x0008
        /*0034*/ 	.byte	0x00, 0xf0, 0x11, 0x00


	//----- nvinfo : EIATTR_KPARAM_INFO
	.align		4
.L_51:
        /*0038*/ 	.byte	0x04, 0x17
        /*003a*/ 	.short	(.L_53 - .L_52)
.L_52:
        /*003c*/ 	.word	0x00000000
        /*0040*/ 	.short	0x0000
        /*0042*/ 	.short	0x0000
        /*0044*/ 	.byte	0x00, 0xf5, 0x21, 0x00


	//----- nvinfo : EIATTR_SPARSE_MMA_MASK
	.align		4
.L_53:
        /*0048*/ 	.byte	0x03, 0x50
        /*004a*/ 	.short	0x0000


	//----- nvinfo : EIATTR_MAXREG_COUNT
	.align		4
        /*004c*/ 	.byte	0x03, 0x1b
        /*004e*/ 	.short	0x00ff


	//----- nvinfo : EIATTR_NUM_BARRIERS
	.align		4
        /*0050*/ 	.byte	0x02, 0x4c
        /*0052*/ 	.byte	0x01
	.zero		1


	//----- nvinfo : EIATTR_MERCURY_ISA_VERSION
	.align		4
        /*0054*/ 	.byte	0x03, 0x5f
        /*0056*/ 	.short	0x0101


	//----- nvinfo : EIATTR_VRC_CTA_INIT_COUNT
	.align		4
        /*0058*/ 	.byte	0x02, 0x4a
	.zero		1
	.zero		1


	//----- nvinfo : EIATTR_EXIT_INSTR_OFFSETS
	.align		4
        /*005c*/ 	.byte	0x04, 0x1c
        /*005e*/ 	.short	(.L_55 - .L_54)


	//   ....[0]....
.L_54:
        /*0060*/ 	.word	0x00001c20


	//   ....[1]....
        /*0064*/ 	.word	0x00001cc0


	//----- nvinfo : EIATTR_CRS_STACK_SIZE
	.align		4
.L_55:
        /*0068*/ 	.byte	0x04, 0x1e
        /*006a*/ 	.short	(.L_57 - .L_56)
.L_56:
        /*006c*/ 	.word	0x00000000


	//----- nvinfo : EIATTR_CBANK_PARAM_SIZE
	.align		4
.L_57:
        /*0070*/ 	.byte	0x03, 0x19
        /*0072*/ 	.short	0x0020


	//----- nvinfo : EIATTR_PARAM_CBANK
	.align		4
        /*0074*/ 	.byte	0x04, 0x0a
        /*0076*/ 	.short	(.L_59 - .L_58)
	.align		4
.L_58:
        /*0078*/ 	.word	index@(.nv.constant0._Z23CalculateEnergiesKernelP4BodyiPdS1_)
        /*007c*/ 	.short	0x0380
        /*007e*/ 	.short	0x0020


	//----- nvinfo : EIATTR_SW_WAR
	.align		4
.L_59:
        /*0080*/ 	.byte	0x04, 0x36
        /*0082*/ 	.short	(.L_61 - .L_60)
.L_60:
        /*0084*/ 	.word	0x00000008
.L_61:


//--------------------- .nv.info._Z18ComputeForceKernelP4NodeP4Bodyiiid --------------------------
	.section	.nv.info._Z18ComputeForceKernelP4NodeP4Bodyiiid,"",@"SHT_CUDA_INFO"
	.sectionflags	@""
	.align	4


	//----- nvinfo : EIATTR_CUDA_API_VERSION
	.align		4
        /*0000*/ 	.byte	0x04, 0x37
        /*0002*/ 	.short	(.L_63 - .L_62)
.L_62:
        /*0004*/ 	.word	0x00000082


	//----- nvinfo : EIATTR_KPARAM_INFO
	.align		4
.L_63:
        /*0008*/ 	.byte	0x04, 0x17
        /*000a*/ 	.short	(.L_65 - .L_64)
.L_64:
        /*000c*/ 	.word	0x00000000
        /*0010*/ 	.short	0x0005
        /*0012*/ 	.short	0x0020
        /*0014*/ 	.byte	0x00, 0xf0, 0x21, 0x00


	//----- nvinfo : EIATTR_KPARAM_INFO
	.align		4
.L_65:
        /*0018*/ 	.byte	0x04, 0x17
        /*001a*/ 	.short	(.L_67 - .L_66)
.L_66:
        /*001c*/ 	.word	0x00000000
        /*0020*/ 	.short	0x0004
        /*0022*/ 	.short	0x0018
        /*0024*/ 	.byte	0x00, 0xf0, 0x11, 0x00


	//----- nvinfo : EIATTR_KPARAM_INFO
	.align		4
.L_67:
        /*0028*/ 	.byte	0x04, 0x17
        /*002a*/ 	.short	(.L_69 - .L_68)
.L_68:
        /*002c*/ 	.word	0x00000000
        /*0030*/ 	.short	0x0003
        /*0032*/ 	.short	0x0014
        /*0034*/ 	.byte	0x00, 0xf0, 0x11, 0x00


	//----- nvinfo : EIATTR_KPARAM_INFO
	.align		4
.L_69:
        /*0038*/ 	.byte	0x04, 0x17
        /*003a*/ 	.short	(.L_71 - .L_70)
.L_70:
        /*003c*/ 	.word	0x00000000
        /*0040*/ 	.short	0x0002
        /*0042*/ 	.short	0x0010
        /*0044*/ 	.byte	0x00, 0xf0, 0x11, 0x00


	//----- nvinfo : EIATTR_KPARAM_INFO
	.align		4
.L_71:
        /*0048*/ 	.byte	0x04, 0x17
        /*004a*/ 	.short	(.L_73 - .L_72)
.L_72:
        /*004c*/ 	.word	0x00000000
        /*0050*/ 	.short	0x0001
        /*0052*/ 	.short	0x0008
        /*0054*/ 	.byte	0x00, 0xf5, 0x21, 0x00


	//----- nvinfo : EIATTR_KPARAM_INFO
	.align		4
.L_73:
        /*0058*/ 	.byte	0x04, 0x17
        /*005a*/ 	.short	(.L_75 - .L_74)
.L_74:
        /*005c*/ 	.word	0x00000000
        /*0060*/ 	.short	0x0000
        /*0062*/ 	.short	0x0000
        /*0064*/ 	.byte	0x00, 0xf5, 0x21, 0x00


	//----- nvinfo : EIATTR_SPARSE_MMA_MASK
	.align		4
.L_75:
        /*0068*/ 	.byte	0x03, 0x50
        /*006a*/ 	.short	0x0000


	//----- nvinfo : EIATTR_MAXREG_COUNT
	.align		4
        /*006c*/ 	.byte	0x03, 0x1b
        /*006e*/ 	.short	0x00ff


	//----- nvinfo : EIATTR_MERCURY_ISA_VERSION
	.align		4
        /*0070*/ 	.byte	0x03, 0x5f
        /*0072*/ 	.short	0x0101


	//----- nvinfo : EIATTR_VRC_CTA_INIT_COUNT
	.align		4
        /*0074*/ 	.byte	0x02, 0x4a
	.zero		1
	.zero		1


	//----- nvinfo : EIATTR_EXIT_INSTR_OFFSETS
	.align		4
        /*0078*/ 	.byte	0x04, 0x1c
        /*007a*/ 	.short	(.L_77 - .L_76)


	//   ....[0]....
.L_76:
        /*007c*/ 	.word	0x00000080


	//   ....[1]....
        /*0080*/ 	.word	0x000000e0


	//   ....[2]....
        /*0084*/ 	.word	0x00000fd0


	//----- nvinfo : EIATTR_CRS_STACK_SIZE
	.align		4
.L_77:
        /*0088*/ 	.byte	0x04, 0x1e
        /*008a*/ 	.short	(.L_79 - .L_78)
.L_78:
        /*008c*/ 	.word	0x00000000


	//----- nvinfo : EIATTR_CBANK_PARAM_SIZE
	.align		4
.L_79:
        /*0090*/ 	.byte	0x03, 0x19
        /*0092*/ 	.short	0x0028


	//----- nvinfo : EIATTR_PARAM_CBANK
	.align		4
        /*0094*/ 	.byte	0x04, 0x0a
        /*0096*/ 	.short	(.L_81 - .L_80)
	.align		4
.L_80:
        /*0098*/ 	.word	index@(.nv.constant0._Z18ComputeForceKernelP4NodeP4Bodyiiid)
        /*009c*/ 	.short	0x0380
        /*009e*/ 	.short	0x0028


	//----- nvinfo : EIATTR_SW_WAR
	.align		4
.L_81:
        /*00a0*/ 	.byte	0x04, 0x36
        /*00a2*/ 	.short	(.L_83 - .L_82)
.L_82:
        /*00a4*/ 	.word	0x00000008
.L_83:


//--------------------- .nv.info._Z22ConstructOctTreeKernelP4NodeP4BodyS2_iiii --------------------------
	.section	.nv.info._Z22ConstructOctTreeKernelP4NodeP4BodyS2_iiii,"",@"SHT_CUDA_INFO"
	.sectionflags	@""
	.align	4


	//----- nvinfo : EIATTR_CUDA_API_VERSION
	.align		4
        /*0000*/ 	.byte	0x04, 0x37
        /*0002*/ 	.short	(.L_85 - .L_84)
.L_84:
        /*0004*/ 	.word	0x00000082


	//----- nvinfo : EIATTR_KPARAM_INFO
	.align		4
.L_85:
        /*0008*/ 	.byte	0x04, 0x17
        /*000a*/ 	.short	(.L_87 - .L_86)
.L_86:
        /*000c*/ 	.word	0x00000000
        /*0010*/ 	.short	0x0006
        /*0012*/ 	.short	0x0024
        /*0014*/ 	.byte	0x00, 0xf0, 0x11, 0x00


	//----- nvinfo : EIATTR_KPARAM_INFO
	.align		4
.L_87:
        /*0018*/ 	.byte	0x04, 0x17
        /*001a*/ 	.short	(.L_89 - .L_88)
.L_88:
        /*001c*/ 	.word	0x00000000
        /*0020*/ 	.short	0x0005
        /*0022*/ 	.short	0x0020
        /*0024*/ 	.byte	0x00, 0xf0, 0x11, 0x00


	//----- nvinfo : EIATTR_KPARAM_INFO
	.align		4
.L_89:
        /*0028*/ 	.byte	0x04, 0x17
        /*002a*/ 	.short	(.L_91 - .L_90)
.L_90:
        /*002c*/ 	.word	0x00000000
        /*0030*/ 	.short	0x0004
        /*0032*/ 	.short	0x001c
        /*0034*/ 	.byte	0x00, 0xf0, 0x11, 0x00


	//----- nvinfo : EIATTR_KPARAM_INFO
	.align		4
.L_91:
        /*0038*/ 	.byte	0x04, 0x17
        /*003a*/ 	.short	(.L_93 - .L_92)
.L_92:
        /*003c*/ 	.word	0x00000000
        /*0040*/ 	.short	0x0003
        /*0042*/ 	.short	0x0018
        /*0044*/ 	.byte	0x00, 0xf0, 0x11, 0x00


	//----- nvinfo : EIATTR_KPARAM_INFO
	.align		4
.L_93:
        /*0048*/ 	.byte	0x04, 0x17
        /*004a*/ 	.short	(.L_95 - .L_94)
.L_94:
        /*004c*/ 	.word	0x00000000
        /*0050*/ 	.short	0x0002
        /*0052*/ 	.short	0x0010
        /*0054*/ 	.byte	0x00, 0xf5, 0x21, 0x00


	//----- nvinfo : EIATTR_KPARAM_INFO
	.align		4
.L_95:
        /*0058*/ 	.byte	0x04, 0x17
        /*005a*/ 	.short	(.L_97 - .L_96)
.L_96:
        /*005c*/ 	.word	0x00000000
        /*0060*/ 	.short	0x0001
        /*0062*/ 	.short	0x0008
        /*0064*/ 	.byte	0x00, 0xf5, 0x21, 0x00


	//----- nvinfo : EIATTR_KPARAM_INFO
	.align		4
.L_97:
        /*0068*/ 	.byte	0x04, 0x17
        /*006a*/ 	.short	(.L_99 - .L_98)
.L_98:
        /*006c*/ 	.word	0x00000000
        /*0070*/ 	.short	0x0000
        /*0072*/ 	.short	0x0000
        /*0074*/ 	.byte	0x00, 0xf5, 0x21, 0x00


	//----- nvinfo : EIATTR_SPARSE_MMA_MASK
	.align		4
.L_99:
        /*0078*/ 	.byte	0x03, 0x50
        /*007a*/ 	.short	0x0000


	//----- nvinfo : EIATTR_MAXREG_COUNT
	.align		4
        /*007c*/ 	.byte	0x03, 0x1b
        /*007e*/ 	.short	0x00ff


	//----- nvinfo : EIATTR_MERCURY_ISA_VERSION
	.align		4
        /*0080*/ 	.byte	0x03, 0x5f
        /*0082*/ 	.short	0x0101


	//----- nvinfo : EIATTR_UNUSED_LOAD_BYTE_OFFSET
	.align		4
        /*0084*/ 	.byte	0x04, 0x44
        /*0086*/ 	.short	(.L_101 - .L_100)


	//   ....[0]....
.L_100:
        /*0088*/ 	.word	0x000000e0
        /*008c*/ 	.word	0x00000001


	//----- nvinfo : EIATTR_VRC_CTA_INIT_COUNT
	.align		4
.L_101:
        /*0090*/ 	.byte	0x02, 0x4a
	.zero		1
	.zero		1


	//----- nvinfo : EIATTR_EXIT_INSTR_OFFSETS
	.align		4
        /*0094*/ 	.byte	0x04, 0x1c
        /*0096*/ 	.short	(.L_103 - .L_102)


	//   ....[0]....
.L_102:
        /*0098*/ 	.word	0x00000040


	//   ....[1]....
        /*009c*/ 	.word	0x00000380


	//----- nvinfo : EIATTR_CRS_STACK_SIZE
	.align		4
.L_103:
        /*00a0*/ 	.byte	0x04, 0x1e
        /*00a2*/ 	.short	(.L_105 - .L_104)
.L_104:
        /*00a4*/ 	.word	0x00000000


	//----- nvinfo : EIATTR_CBANK_PARAM_SIZE
	.align		4
.L_105:
        /*00a8*/ 	.byte	0x03, 0x19
        /*00aa*/ 	.short	0x0028


	//----- nvinfo : EIATTR_PARAM_CBANK
	.align		4
        /*00ac*/ 	.byte	0x04, 0x0a
        /*00ae*/ 	.short	(.L_107 - .L_106)
	.align		4
.L_106:
        /*00b0*/ 	.word	index@(.nv.constant0._Z22ConstructOctTreeKernelP4NodeP4BodyS2_iiii)
        /*00b4*/ 	.short	0x0380
        /*00b6*/ 	.short	0x0028


	//----- nvinfo : EIATTR_SW_WAR
	.align		4
.L_107:
        /*00b8*/ 	.byte	0x04, 0x36
        /*00ba*/ 	.short	(.L_109 - .L_108)
.L_108:
        /*00bc*/ 	.word	0x00000008
.L_109:


//--------------------- .nv.info._Z24ComputeBoundingBoxKernelP4NodeP4BodyPii --------------------------
	.section	.nv.info._Z24ComputeBoundingBoxKernelP4NodeP4BodyPii,"",@"SHT_CUDA_INFO"
	.sectionflags	@""
	.align	4


	//----- nvinfo : EIATTR_CUDA_API_VERSION
	.align		4
        /*0000*/ 	.byte	0x04, 0x37
        /*0002*/ 	.short	(.L_111 - .L_110)
.L_110:
        /*0004*/ 	.word	0x00000082


	//----- nvinfo : EIATTR_KPARAM_INFO
	.align		4
.L_111:
        /*0008*/ 	.byte	0x04, 0x17
        /*000a*/ 	.short	(.L_113 - .L_112)
.L_112:
        /*000c*/ 	.word	0x00000000
        /*0010*/ 	.short	0x0003
        /*0012*/ 	.short	0x0018
        /*0014*/ 	.byte	0x00, 0xf0, 0x11, 0x00


	//----- nvinfo : EIATTR_KPARAM_INFO
	.align		4
.L_113:
        /*0018*/ 	.byte	0x04, 0x17
        /*001a*/ 	.short	(.L_115 - .L_114)
.L_114:
        /*001c*/ 	.word	0x00000000
        /*0020*/ 	.short	0x0002
        /*0022*/ 	.short	0x0010
        /*0024*/ 	.byte	0x00, 0xf5, 0x21, 0x00


	//----- nvinfo : EIATTR_KPARAM_INFO
	.align		4
.L_115:
        /*0028*/ 	.byte	0x04, 0x17
        /*002a*/ 	.short	(.L_117 - .L_116)
.L_116:
        /*002c*/ 	.word	0x00000000
        /*0030*/ 	.short	0x0001
        /*0032*/ 	.short	0x0008
        /*0034*/ 	.byte	0x00, 0xf5, 0x21, 0x00


	//----- nvinfo : EIATTR_KPARAM_INFO
	.align		4
.L_117:
        /*0038*/ 	.byte	0x04, 0x17
        /*003a*/ 	.short	(.L_119 - .L_118)
.L_118:
        /*003c*/ 	.word	0x00000000
        /*0040*/ 	.short	0x0000
        /*0042*/ 	.short	0x0000
        /*0044*/ 	.byte	0x00, 0xf5, 0x21, 0x00


	//----- nvinfo : EIATTR_SPARSE_MMA_MASK
	.align		4
.L_119:
        /*0048*/ 	.byte	0x03, 0x50
        /*004a*/ 	.short	0x0000


	//----- nvinfo : EIATTR_MAXREG_COUNT
	.align		4
        /*004c*/ 	.byte	0x03, 0x1b
        /*004e*/ 	.short	0x00ff


	//----- nvinfo : EIATTR_NUM_BARRIERS
	.align		4
        /*0050*/ 	.byte	0x02, 0x4c
        /*0052*/ 	.byte	0x01
	.zero		1


	//----- nvinfo : EIATTR_MERCURY_ISA_VERSION
	.align		4
        /*0054*/ 	.byte	0x03, 0x5f
        /*0056*/ 	.short	0x0101


	//----- nvinfo : EIATTR_VRC_CTA_INIT_COUNT
	.align		4
        /*0058*/ 	.byte	0x02, 0x4a
	.zero		1
	.zero		1


	//----- nvinfo : EIATTR_EXIT_INSTR_OFFSETS
	.align		4
        /*005c*/ 	.byte	0x04, 0x1c
        /*005e*/ 	.short	(.L_121 - .L_120)


	//   ....[0]....
.L_120:
        /*0060*/ 	.word	0x000007c0


	//   ....[1]....
        /*0064*/ 	.word	0x00000c00


	//----- nvinfo : EIATTR_CRS_STACK_SIZE
	.align		4
.L_121:
        /*0068*/ 	.byte	0x04, 0x1e
        /*006a*/ 	.short	(.L_123 - .L_122)
.L_122:
        /*006c*/ 	.word	0x00000000


	//----- nvinfo : EIATTR_CBANK_PARAM_SIZE
	.align		4
.L_123:
        /*0070*/ 	.byte	0x03, 0x19
        /*0072*/ 	.short	0x001c


	//----- nvinfo : EIATTR_PARAM_CBANK
	.align		4
        /*0074*/ 	.byte	0x04, 0x0a
        /*0076*/ 	.short	(.L_125 - .L_124)
	.align		4
.L_124:
        /*0078*/ 	.word	index@(.nv.constant0._Z24ComputeBoundingBoxKernelP4NodeP4BodyPii)
        /*007c*/ 	.short	0x0380
        /*007e*/ 	.short	0x001c


	//----- nvinfo : EIATTR_SW_WAR
	.align		4
.L_125:
        /*0080*/ 	.byte	0x04, 0x36
        /*0082*/ 	.short	(.L_127 - .L_126)
.L_126:
        /*0084*/ 	.word	0x00000008
.L_127:


//--------------------- .nv.info._Z11ResetKernelP4NodePiii --------------------------
	.section	.nv.info._Z11ResetKernelP4NodePiii,"",@"SHT_CUDA_INFO"
	.sectionflags	@""
	.align	4


	//----- nvinfo : EIATTR_CUDA_API_VERSION
	.align		4
        /*0000*/ 	.byte	0x04, 0x37
        /*0002*/ 	.short	(.L_129 - .L_128)
.L_128:
        /*0004*/ 	.word	0x00000082


	//----- nvinfo : EIATTR_KPARAM_INFO
	.align		4
.L_129:
        /*0008*/ 	.byte	0x04, 0x17
        /*000a*/ 	.short	(.L_131 - .L_130)
.L_130:
        /*000c*/ 	.word	0x00000000
        /*0010*/ 	.short	0x0003
        /*0012*/ 	.short	0x0014
        /*0014*/ 	.byte	0x00, 0xf0, 0x11, 0x00


	//----- nvinfo : EIATTR_KPARAM_INFO
	.align		4
.L_131:
        /*0018*/ 	.byte	0x04, 0x17
        /*001a*/ 	.short	(.L_133 - .L_132)
.L_132:
        /*001c*/ 	.word	0x00000000
        /*0020*/ 	.short	0x0002
        /*0022*/ 	.short	0x0010
        /*0024*/ 	.byte	0x00, 0xf0, 0x11, 0x00


	//----- nvinfo : EIATTR_KPARAM_INFO
	.align		4
.L_133:
        /*0028*/ 	.byte	0x04, 0x17
        /*002a*/ 	.short	(.L_135 - .L_134)
.L_134:
        /*002c*/ 	.word	0x00000000
        /*0030*/ 	.short	0x0001
        /*0032*/ 	.short	0x0008
        /*0034*/ 	.byte	0x00, 0xf5, 0x21, 0x00


	//----- nvinfo : EIATTR_KPARAM_INFO
	.align		4
.L_135:
        /*0038*/ 	.byte	0x04, 0x17
        /*003a*/ 	.short	(.L_137 - .L_136)
.L_136:
        /*003c*/ 	.word	0x00000000
        /*0040*/ 	.short	0x0000
        /*0042*/ 	.short	0x0000
        /*0044*/ 	.byte	0x00, 0xf5, 0x21, 0x00


	//----- nvinfo : EIATTR_SPARSE_MMA_MASK
	.align		4
.L_137:
        /*0048*/ 	.byte	0x03, 0x50
        /*004a*/ 	.short	0x0000


	//----- nvinfo : EIATTR_MAXREG_COUNT
	.align		4
        /*004c*/ 	.byte	0x03, 0x1b
        /*004e*/ 	.short	0x00ff


	//----- nvinfo : EIATTR_MERCURY_ISA_VERSION
	.align		4
        /*0050*/ 	.byte	0x03, 0x5f
        /*0052*/ 	.short	0x0101


	//----- nvinfo : EIATTR_VRC_CTA_INIT_COUNT
	.align		4
        /*0054*/ 	.byte	0x02, 0x4a
	.zero		1
	.zero		1


	//----- nvinfo : EIATTR_EXIT_INSTR_OFFSETS
	.align		4
        /*0058*/ 	.byte	0x04, 0x1c
        /*005a*/ 	.short	(.L_139 - .L_138)


	//   ....[0]....
.L_138:
        /*005c*/ 	.word	0x00000070


	//   ....[1]....
        /*0060*/ 	.word	0x00000210


	//----- nvinfo : EIATTR_CBANK_PARAM_SIZE
	.align		4
.L_139:
        /*0064*/ 	.byte	0x03, 0x19
        /*0066*/ 	.short	0x0018


	//----- nvinfo : EIATTR_PARAM_CBANK
	.align		4
        /*0068*/ 	.byte	0x04, 0x0a
        /*006a*/ 	.short	(.L_141 - .L_140)
	.align		4
.L_140:
        /*006c*/ 	.word	index@(.nv.constant0._Z11ResetKernelP4NodePiii)
        /*0070*/ 	.short	0x0380
        /*0072*/ 	.short	0x0018


	//----- nvinfo : EIATTR_SW_WAR
	.align		4
.L_141:
        /*0074*/ 	.byte	0x04, 0x36
        /*0076*/ 	.short	(.L_143 - .L_142)
.L_142:
        /*0078*/ 	.word	0x00000008
.L_143:


//--------------------- .nv.callgraph             --------------------------
	.section	.nv.callgraph,"",@"SHT_CUDA_CALLGRAPH"
	.align	4
	.sectionentsize	8
	.align		4
        /*0000*/ 	.word	0x00000000
	.align		4
        /*0004*/ 	.word	0xffffffff
	.align		4
        /*0008*/ 	.word	0x00000000
	.align		4
        /*000c*/ 	.word	0xfffffffe
	.align		4
        /*0010*/ 	.word	0x00000000
	.align		4
        /*0014*/ 	.word	0xfffffffd
	.align		4
        /*0018*/ 	.word	0x00000000
	.align		4
        /*001c*/ 	.word	0xfffffffc


//--------------------- .text._Z23CalculateEnergiesKernelP4BodyiPdS1_ --------------------------
	.section	.text._Z23CalculateEnergiesKernelP4BodyiPdS1_,"ax",@progbits
	.align	128
        .global         _Z23CalculateEnergiesKernelP4BodyiPdS1_
        .type           _Z23CalculateEnergiesKernelP4BodyiPdS1_,@function
        .size           _Z23CalculateEnergiesKernelP4BodyiPdS1_,(.L_x_123 - _Z23CalculateEnergiesKernelP4BodyiPdS1_)
        .other          _Z23CalculateEnergiesKernelP4BodyiPdS1_,@"STO_CUDA_ENTRY STV_DEFAULT"
_Z23CalculateEnergiesKernelP4BodyiPdS1_:
.text._Z23CalculateEnergiesKernelP4BodyiPdS1_:
[----:B------:R-:W-:Y:S08]  /*0000*/  LDC R1, c[0x0][0x37c] ;  /* 0x0000df00ff017b82 */ /* 0x000ff00000000800 */
[----:B------:R-:W0:Y:S01]  /*0010*/  S2UR UR5, SR_CgaCtaId ;  /* 0x00000000000579c3 */ /* 0x000e220000008800 */
[----:B------:R-:W1:Y:S01]  /*0020*/  S2R R3, SR_TID.X ;  /* 0x0000000000037919 */ /* 0x000e620000002100 */
[----:B------:R-:W2:Y:S01]  /*0030*/  LDCU UR10, c[0x0][0x360] ;  /* 0x00006c00ff0a77ac */ /* 0x000ea20008000800 */
[----:B------:R-:W-:Y:S01]  /*0040*/  BSSY.RECONVERGENT B0, `(.L_x_0) ;  /* 0x00001a6000007945 */ /* 0x000fe20003800200 */
[----:B------:R-:W-:Y:S01]  /*0050*/  UMOV UR4, 0x400 ;  /* 0x0000040000047882 */ /* 0x000fe20000000000 */
[----:B------:R-:W3:Y:S03]  /*0060*/  LDCU.64 UR8, c[0x0][0x358] ;  /* 0x00006b00ff0877ac */ /* 0x000ee60008000a00 */
[----:B------:R-:W4:Y:S01]  /*0070*/  S2UR UR6, SR_CTAID.X ;  /* 0x00000000000679c3 */ /* 0x000f220000002500 */
[----:B--2---:R-:W-:Y:S01]  /*0080*/  IMAD.U32 R5, RZ, RZ, UR10 ;  /* 0x0000000aff057e24 */ /* 0x004fe2000f8e00ff */
[----:B0-----:R-:W-:Y:S01]  /*0090*/  ULEA UR4, UR5, UR4, 0x18 ;  /* 0x0000000405047291 */ /* 0x001fe2000f8ec0ff */
[----:B------:R-:W0:Y:S03]  /*00a0*/  LDCU UR5, c[0x0][0x388] ;  /* 0x00007100ff0577ac */ /* 0x000e260008000800 */
[----:B------:R-:W-:-:S02]  /*00b0*/  ULEA UR7, UR10, UR4, 0x3 ;  /* 0x000000040a077291 */ /* 0x000fc4000f8e18ff */
[----:B-1----:R-:W-:Y:S01]  /*00c0*/  LEA R2, R3, UR4, 0x3 ;  /* 0x0000000403027c11 */ /* 0x002fe2000f8e18ff */
[----:B----4-:R-:W-:-:S03]  /*00d0*/  UIMAD UR4, UR10, UR6, URZ ;  /* 0x000000060a0472a4 */ /* 0x010fc6000f8e02ff */
[C---:B------:R-:W-:Y:S01]  /*00e0*/  LEA R0, R3.reuse, UR7, 0x3 ;  /* 0x0000000703007c11 */ /* 0x040fe2000f8e18ff */
[----:B------:R1:W-:Y:S02]  /*00f0*/  STS.64 [R2], RZ ;  /* 0x000000ff02007388 */ /* 0x0003e40000000a00 */
[----:B------:R-:W-:Y:S02]  /*0100*/  VIADD R14, R3, UR4 ;  /* 0x00000004030e7c36 */ /* 0x000fe40008000000 */
[----:B------:R1:W-:Y:S03]  /*0110*/  STS.64 [R0], RZ ;  /* 0x000000ff00007388 */ /* 0x0003e60000000a00 */
[----:B0-----:R-:W-:-:S13]  /*0120*/  ISETP.GE.AND P0, PT, R14, UR5, PT ;  /* 0x000000050e007c0c */ /* 0x001fda000bf06270 */
[----:B-1-3--:R-:W-:Y:S05]  /*0130*/  @P0 BRA `(.L_x_1) ;  /* 0x0000001800580947 */ /* 0x00afea0003800000 */
[----:B------:R-:W0:Y:S02]  /*0140*/  LDC.64 R26, c[0x0][0x380] ;  /* 0x0000e000ff1a7b82 */ /* 0x000e240000000a00 */
[----:B0-----:R-:W-:-:S05]  /*0150*/  IMAD.WIDE R26, R14, 0x60, R26 ;  /* 0x000000600e1a7825 */ /* 0x001fca00078e021a */
[----:B------:R-:W2:Y:S01]  /*0160*/  LDG.E.U8 R6, desc[UR8][R26.64] ;  /* 0x000000081a067981 */ /* 0x000ea2000c1e1100 */
[----:B------:R-:W-:Y:S01]  /*0170*/  VIADD R4, R14, 0x1 ;  /* 0x000000010e047836 */ /* 0x000fe20000000000 */
[----:B------:R-:W-:Y:S04]  /*0180*/  BSSY.RECONVERGENT B1, `(.L_x_2) ;  /* 0x000000e000017945 */ /* 0x000fe80003800200 */
[----:B------:R-:W-:Y:S02]  /*0190*/  ISETP.GE.AND P1, PT, R4, UR5, PT ;  /* 0x0000000504007c0c */ /* 0x000fe4000bf26270 */
[----:B--2---:R-:W-:-:S13]  /*01a0*/  ISETP.NE.AND P0, PT, R6, RZ, PT ;  /* 0x000000ff0600720c */ /* 0x004fda0003f05270 */
[----:B------:R-:W-:Y:S05]  /*01b0*/  @!P0 BRA `(.L_x_3) ;  /* 0x0000000000288947 */ /* 0x000fea0003800000 */
[----:B------:R-:W2:Y:S04]  /*01c0*/  LDG.E.64 R8, desc[UR8][R26.64+0x38] ;  /* 0x000038081a087981 */ /* 0x000ea8000c1e1b00 */
[----:B------:R-:W3:Y:S04]  /*01d0*/  LDG.E.64 R6, desc[UR8][R26.64+0x30] ;  /* 0x000030081a067981 */ /* 0x000ee8000c1e1b00 */
[----:B------:R-:W4:Y:S04]  /*01e0*/  LDG.E.64 R12, desc[UR8][R26.64+0x8] ;  /* 0x000008081a0c7981 */ /* 0x000f28000c1e1b00 */
[----:B------:R-:W5:Y:S01]  /*01f0*/  LDG.E.64 R10, desc[UR8][R26.64+0x40] ;  /* 0x000040081a0a7981 */ /* 0x000f62000c1e1b00 */
[----:B--2---:R-:W-:-:S08]  /*0200*/  DMUL R8, R8, R8 ;  /* 0x0000000808087228 */ /* 0x004fd00000000000 */
[----:B---3--:R-:W-:Y:S02]  /*0210*/  DFMA R8, R6, R6, R8 ;  /* 0x000000060608722b */ /* 0x008fe40000000008 */
[----:B----4-:R-:W-:-:S06]  /*0220*/  DMUL R12, R12, 0.5 ;  /* 0x3fe000000c0c7828 */ /* 0x010fcc0000000000 */
[----:B-----5:R-:W-:-:S08]  /*0230*/  DFMA R8, R10, R10, R8 ;  /* 0x0000000a0a08722b */ /* 0x020fd00000000008 */
[----:B------:R-:W-:-:S07]  /*0240*/  DMUL R8, R8, R12 ;  /* 0x0000000c08087228 */ /* 0x000fce0000000000 */
[----:B------:R0:W-:Y:S04]  /*0250*/  STS.64 [R0], R8 ;  /* 0x0000000800007388 */ /* 0x0001e80000000a00 */
.L_x_3:
[----:B------:R-:W-:Y:S05]  /*0260*/  BSYNC.RECONVERGENT B1 ;  /* 0x0000000000017941 */ /* 0x000fea0003800200 */
.L_x_2:
[----:B------:R-:W-:Y:S05]  /*0270*/  @P1 BRA `(.L_x_1) ;  /* 0x0000001800081947 */ /* 0x000fea0003800000 */
[----:B------:R1:W5:Y:S04]  /*0280*/  LDG.E.64 R24, desc[UR8][R26.64+0x18] ;  /* 0x000018081a187981 */ /* 0x000368000c1e1b00 */
[----:B------:R1:W5:Y:S04]  /*0290*/  LDG.E.64 R22, desc[UR8][R26.64+0x20] ;  /* 0x000020081a167981 */ /* 0x000368000c1e1b00 */
[----:B------:R1:W5:Y:S01]  /*02a0*/  LDG.E.64 R20, desc[UR8][R26.64+0x28] ;  /* 0x000028081a147981 */ /* 0x000362000c1e1b00 */
[----:B------:R-:W-:Y:S01]  /*02b0*/  LOP3.LUT R6, RZ, UR4, RZ, 0x33, !PT ;  /* 0x00000004ff067c12 */ /* 0x000fe2000f8e33ff */
[----:B------:R-:W-:Y:S01]  /*02c0*/  BSSY.RECONVERGENT B2, `(.L_x_4) ;  /* 0x000005d000027945 */ /* 0x000fe20003800200 */
[----:B------:R-:W-:-:S02]  /*02d0*/  CS2R R18, SRZ ;  /* 0x0000000000127805 */ /* 0x000fc4000001ff00 */
[----:B------:R-:W-:-:S04]  /*02e0*/  IADD3 R6, PT, PT, -R3, UR5, R6 ;  /* 0x0000000503067c10 */ /* 0x000fc8000fffe106 */
[----:B------:R-:W-:Y:S01]  /*02f0*/  LOP3.LUT P0, R15, R6, 0x3, RZ, 0xc0, !PT ;  /* 0x00000003060f7812 */ /* 0x000fe2000780c0ff */
[----:B------:R-:W-:-:S12]  /*0300*/  IMAD.MOV.U32 R6, RZ, RZ, R4 ;  /* 0x000000ffff067224 */ /* 0x000fd800078e0004 */
[----:B-1----:R-:W-:Y:S05]  /*0310*/  @!P0 BRA `(.L_x_5) ;  /* 0x00000004005c8947 */ /* 0x002fea0003800000 */
[----:B------:R-:W-:Y:S01]  /*0320*/  BSSY.RECONVERGENT B3, `(.L_x_6) ;  /* 0x0000055000037945 */ /* 0x000fe20003800200 */
[----:B------:R-:W-:Y:S01]  /*0330*/  IMAD.MOV R15, RZ, RZ, -R15 ;  /* 0x000000ffff0f7224 */ /* 0x000fe200078e0a0f */
[----:B------:R-:W-:Y:S02]  /*0340*/  MOV R16, R14 ;  /* 0x0000000e00107202 */ /* 0x000fe40000000f00 */
[----:B------:R-:W-:-:S07]  /*0350*/  CS2R R18, SRZ ;  /* 0x0000000000127805 */ /* 0x000fce000001ff00 */
.L_x_13:
[----:B------:R-:W1:Y:S02]  /*0360*/  LDC.64 R12, c[0x0][0x380] ;  /* 0x0000e000ff0c7b82 */ /* 0x000e640000000a00 */
[----:B-1----:R-:W-:-:S05]  /*0370*/  IMAD.WIDE R12, R6, 0x60, R12 ;  /* 0x00000060060c7825 */ /* 0x002fca00078e020c */
[----:B------:R-:W2:Y:S04]  /*0380*/  LDG.E.64 R28, desc[UR8][R12.64+0x20] ;  /* 0x000020080c1c7981 */ /* 0x000ea8000c1e1b00 */
[----:B------:R-:W3:Y:S04]  /*0390*/  LDG.E.64 R10, desc[UR8][R12.64+0x18] ;  /* 0x000018080c0a7981 */ /* 0x000ee8000c1e1b00 */
[----:B0-----:R-:W4:Y:S01]  /*03a0*/  LDG.E.64 R8, desc[UR8][R12.64+0x28] ;  /* 0x000028080c087981 */ /* 0x001f22000c1e1b00 */
[----:B------:R-:W-:Y:S01]  /*03b0*/  IMAD.MOV.U32 R34, RZ, RZ, 0x0 ;  /* 0x00000000ff227424 */ /* 0x000fe200078e00ff */
[----:B------:R-:W-:Y:S01]  /*03c0*/  BSSY.RECONVERGENT B1, `(.L_x_7) ;  /* 0x0000022000017945 */ /* 0x000fe20003800200 */
[----:B------:R-:W-:-:S02]  /*03d0*/  IMAD.MOV.U32 R35, RZ, RZ, 0x3fd80000 ;  /* 0x3fd80000ff237424 */ /* 0x000fc400078e00ff */
[----:B------:R-:W-:-:S05]  /*03e0*/  VIADD R15, R15, 0x1 ;  /* 0x000000010f0f7836 */ /* 0x000fca0000000000 */
[----:B------:R-:W-:Y:S01]  /*03f0*/  ISETP.NE.AND P1, PT, R15, RZ, PT ;  /* 0x000000ff0f00720c */ /* 0x000fe20003f25270 */
[----:B--2--5:R-:W-:Y:S02]  /*0400*/  DADD R28, -R22, R28 ;  /* 0x00000000161c7229 */ /* 0x024fe4000000011c */
[----:B---3--:R-:W-:-:S06]  /*0410*/  DADD R10, -R24, R10 ;  /* 0x00000000180a7229 */ /* 0x008fcc000000010a */
[----:B------:R-:W-:Y:S02]  /*0420*/  DMUL R28, R28, R28 ;  /* 0x0000001c1c1c7228 */ /* 0x000fe40000000000 */
[----:B----4-:R-:W-:-:S06]  /*0430*/  DADD R8, -R20, R8 ;  /* 0x0000000014087229 */ /* 0x010fcc0000000108 */
[----:B------:R-:W-:-:S08]  /*0440*/  DFMA R28, R10, R10, R28 ;  /* 0x0000000a0a1c722b */ /* 0x000fd0000000001c */
[----:B------:R-:W-:-:S08]  /*0450*/  DFMA R28, R8, R8, R28 ;  /* 0x00000008081c722b */ /* 0x000fd0000000001c */
[----:B------:R-:W-:-:S06]  /*0460*/  DADD R32, R28, 0.25 ;  /* 0x3fd000001c207429 */ /* 0x000fcc0000000000 */
[----:B------:R-:W0:Y:S04]  /*0470*/  MUFU.RSQ64H R11, R33 ;  /* 0x00000021000b7308 */ /* 0x000e280000001c00 */
[----:B------:R-:W-:-:S05]  /*0480*/  VIADD R10, R33, 0xfcb00000 ;  /* 0xfcb00000210a7836 */ /* 0x000fca0000000000 */
[----:B------:R-:W-:Y:S01]  /*0490*/  ISETP.GE.U32.AND P0, PT, R10, 0x7ca00000, PT ;  /* 0x7ca000000a00780c */ /* 0x000fe20003f06070 */
[----:B0-----:R-:W-:-:S08]  /*04a0*/  DMUL R8, R10, R10 ;  /* 0x0000000a0a087228 */ /* 0x001fd00000000000 */
[----:B------:R-:W-:-:S08]  /*04b0*/  DFMA R8, R32, -R8, 1 ;  /* 0x3ff000002008742b */ /* 0x000fd00000000808 */
[----:B------:R-:W-:Y:S02]  /*04c0*/  DFMA R34, R8, R34, 0.5 ;  /* 0x3fe000000822742b */ /* 0x000fe40000000022 */
[----:B------:R-:W-:-:S08]  /*04d0*/  DMUL R8, R10, R8 ;  /* 0x000000080a087228 */ /* 0x000fd00000000000 */
[----:B------:R-:W-:-:S08]  /*04e0*/  DFMA R34, R34, R8, R10 ;  /* 0x000000082222722b */ /* 0x000fd0000000000a */
[----:B------:R-:W-:Y:S02]  /*04f0*/  DMUL R28, R32, R34 ;  /* 0x00000022201c7228 */ /* 0x000fe40000000000 */
[----:B------:R-:W-:Y:S01]  /*0500*/  VIADD R9, R35, 0xfff00000 ;  /* 0xfff0000023097836 */ /* 0x000fe20000000000 */
[----:B------:R-:W-:-:S05]  /*0510*/  MOV R8, R34 ;  /* 0x0000002200087202 */ /* 0x000fca0000000f00 */
[----:B------:R-:W-:-:S08]  /*0520*/  DFMA R30, R28, -R28, R32 ;  /* 0x8000001c1c1e722b */ /* 0x000fd00000000020 */
[----:B------:R-:W-:Y:S01]  /*0530*/  DFMA R36, R30, R8, R28 ;  /* 0x000000081e24722b */ /* 0x000fe2000000001c */
[----:B------:R-:W-:Y:S10]  /*0540*/  @!P0 BRA `(.L_x_8) ;  /* 0x0000000000248947 */ /* 0x000ff40003800000 */
[----:B------:R-:W-:Y:S01]  /*0550*/  IMAD.MOV.U32 R8, RZ, RZ, R32 ;  /* 0x000000ffff087224 */ /* 0x000fe200078e0020 */
[----:B------:R-:W-:Y:S01]  /*0560*/  MOV R32, 0x5c0 ;  /* 0x000005c000207802 */ /* 0x000fe20000000f00 */
[----:B------:R-:W-:Y:S02]  /*0570*/  IMAD.MOV.U32 R11, RZ, RZ, R31 ;  /* 0x000000ffff0b7224 */ /* 0x000fe400078e001f */
[----:B------:R-:W-:Y:S02]  /*0580*/  IMAD.MOV.U32 R4, RZ, RZ, R34 ;  /* 0x000000ffff047224 */ /* 0x000fe400078e0022 */
[----:B------:R-:W-:Y:S02]  /*0590*/  IMAD.MOV.U32 R7, RZ, RZ, R33 ;  /* 0x000000ffff077224 */ /* 0x000fe400078e0021 */
[----:B------:R-:W-:-:S07]  /*05a0*/  IMAD.MOV.U32 R31, RZ, RZ, R9 ;  /* 0x000000ffff1f7224 */ /* 0x000fce00078e0009 */
[----:B------:R-:W-:Y:S05]  /*05b0*/  CALL.REL.NOINC `($__internal_1_$__cuda_sm20_dsqrt_rn_f64_mediumpath_v1) ;  /* 0x0000001c003c7944 */ /* 0x000fea0003c00000 */
[----:B------:R-:W-:Y:S01]  /*05c0*/  MOV R36, R34 ;  /* 0x0000002200247202 */ /* 0x000fe20000000f00 */
[----:B------:R-:W-:-:S07]  /*05d0*/  IMAD.MOV.U32 R37, RZ, RZ, R35 ;  /* 0x000000ffff257224 */ /* 0x000fce00078e0023 */
.L_x_8:
[----:B------:R-:W-:Y:S05]  /*05e0*/  BSYNC.RECONVERGENT B1 ;  /* 0x0000000000017941 */ /* 0x000fea0003800200 */
.L_x_7:
[----:B------:R-:W-:Y:S01]  /*05f0*/  UMOV UR10, 0x20000000 ;  /* 0x20000000000a7882 */ /* 0x000fe20000000000 */
[----:B------:R-:W-:Y:S01]  /*0600*/  UMOV UR11, 0x4202a05f ;  /* 0x4202a05f000b7882 */ /* 0x000fe20000000000 */
[----:B------:R-:W-:Y:S01]  /*0610*/  BSSY.RECONVERGENT B4, `(.L_x_9) ;  /* 0x0000022000047945 */ /* 0x000fe20003800200 */
[----:B------:R-:W-:-:S14]  /*0620*/  DSETP.GEU.AND P0, PT, R36, UR10, PT ;  /* 0x0000000a24007e2a */ /* 0x000fdc000bf0e000 */
[----:B------:R-:W-:Y:S05]  /*0630*/  @!P0 BRA `(.L_x_10) ;  /* 0x00000000007c8947 */ /* 0x000fea0003800000 */
[----:B------:R-:W2:Y:S04]  /*0640*/  LDG.E.64 R28, desc[UR8][R26.64+0x8] ;  /* 0x000008081a1c7981 */ /* 0x000ea8000c1e1b00 */
[----:B------:R-:W3:Y:S01]  /*0650*/  LDG.E.64 R10, desc[UR8][R12.64+0x8] ;  /* 0x000008080c0a7981 */ /* 0x000ee2000c1e1b00 */
[----:B------:R-:W0:Y:S01]  /*0660*/  MUFU.RCP64H R9, R37 ;  /* 0x0000002500097308 */ /* 0x000e220000001800 */
[----:B------:R-:W-:Y:S01]  /*0670*/  IMAD.MOV.U32 R8, RZ, RZ, 0x1 ;  /* 0x00000001ff087424 */ /* 0x000fe200078e00ff */
[----:B------:R-:W-:Y:S01]  /*0680*/  UMOV UR10, 0xffed8acc ;  /* 0xffed8acc000a7882 */ /* 0x000fe20000000000 */
[----:B------:R-:W-:Y:S01]  /*0690*/  UMOV UR11, 0x3dd2589e ;  /* 0x3dd2589e000b7882 */ /* 0x000fe20000000000 */
[----:B------:R-:W-:Y:S03]  /*06a0*/  BSSY.RECONVERGENT B5, `(.L_x_11) ;  /* 0x0000016000057945 */ /* 0x000fe60003800200 */
[----:B0-----:R-:W-:-:S08]  /*06b0*/  DFMA R30, R8, -R36, 1 ;  /* 0x3ff00000081e742b */ /* 0x001fd00000000824 */
[----:B------:R-:W-:-:S08]  /*06c0*/  DFMA R30, R30, R30, R30 ;  /* 0x0000001e1e1e722b */ /* 0x000fd0000000001e */
[----:B------:R-:W-:Y:S02]  /*06d0*/  DFMA R8, R8, R30, R8 ;  /* 0x0000001e0808722b */ /* 0x000fe40000000008 */
[----:B--2---:R-:W-:-:S06]  /*06e0*/  DMUL R30, R28, -UR10 ;  /* 0x8000000a1c1e7c28 */ /* 0x004fcc0008000000 */
[----:B------:R-:W-:Y:S02]  /*06f0*/  DFMA R28, R8, -R36, 1 ;  /* 0x3ff00000081c742b */ /* 0x000fe40000000824 */
[----:B---3--:R-:W-:-:S06]  /*0700*/  DMUL R10, R30, R10 ;  /* 0x0000000a1e0a7228 */ /* 0x008fcc0000000000 */
[----:B------:R-:W-:-:S08]  /*0710*/  DFMA R8, R8, R28, R8 ;  /* 0x0000001c0808722b */ /* 0x000fd00000000008 */
[----:B------:R-:W-:Y:S01]  /*0720*/  DMUL R12, R10, R8 ;  /* 0x000000080a0c7228 */ /* 0x000fe20000000000 */
[----:B------:R-:W-:-:S07]  /*0730*/  FSETP.GEU.AND P2, PT, |R11|, 6.5827683646048100446e-37, PT ;  /* 0x036000000b00780b */ /* 0x000fce0003f4e200 */
[----:B------:R-:W-:-:S08]  /*0740*/  DFMA R28, R12, -R36, R10 ;  /* 0x800000240c1c722b */ /* 0x000fd0000000000a */
[----:B------:R-:W-:-:S10]  /*0750*/  DFMA R8, R8, R28, R12 ;  /* 0x0000001c0808722b */ /* 0x000fd4000000000c */
[----:B------:R-:W-:-:S05]  /*0760*/  FFMA R4, RZ, R37, R9 ;  /* 0x00000025ff047223 */ /* 0x000fca0000000009 */
[----:B------:R-:W-:-:S13]  /*0770*/  FSETP.GT.AND P0, PT, |R4|, 1.469367938527859385e-39, PT ;  /* 0x001000000400780b */ /* 0x000fda0003f04200 */
[----:B------:R-:W-:Y:S05]  /*0780*/  @P0 BRA P2, `(.L_x_12) ;  /* 0x00000000001c0947 */ /* 0x000fea0001000000 */
[----:B------:R-:W-:Y:S01]  /*0790*/  IMAD.MOV.U32 R12, RZ, RZ, R10 ;  /* 0x000000ffff0c7224 */ /* 0x000fe200078e000a */
[----:B------:R-:W-:Y:S01]  /*07a0*/  MOV R4, 0x7e0 ;  /* 0x000007e000047802 */ /* 0x000fe20000000f00 */
[----:B------:R-:W-:Y:S02]  /*07b0*/  IMAD.MOV.U32 R34, RZ, RZ, R36 ;  /* 0x000000ffff227224 */ /* 0x000fe400078e0024 */
[----:B------:R-:W-:-:S07]  /*07c0*/  IMAD.MOV.U32 R35, RZ, RZ, R37 ;  /* 0x000000ffff237224 */ /* 0x000fce00078e0025 */
[----:B------:R-:W-:Y:S05]  /*07d0*/  CALL.REL.NOINC `($__internal_0_$__cuda_sm20_div_rn_f64_full) ;  /* 0x00000014003c7944 */ /* 0x000fea0003c00000 */
[----:B------:R-:W-:Y:S01]  /*07e0*/  MOV R8, R36 ;  /* 0x0000002400087202 */ /* 0x000fe20000000f00 */
[----:B------:R-:W-:-:S07]  /*07f0*/  IMAD.MOV.U32 R9, RZ, RZ, R37 ;  /* 0x000000ffff097224 */ /* 0x000fce00078e0025 */
.L_x_12:
[----:B------:R-:W-:Y:S05]  /*0800*/  BSYNC.RECONVERGENT B5 ;  /* 0x0000000000057941 */ /* 0x000fea0003800200 */
.L_x_11:
[----:B------:R-:W-:-:S07]  /*0810*/  DADD R18, R18, R8 ;  /* 0x0000000012127229 */ /* 0x000fce0000000008 */
[----:B------:R0:W-:Y:S04]  /*0820*/  STS.64 [R2], R18 ;  /* 0x0000001202007388 */ /* 0x0001e80000000a00 */
.L_x_10:
[----:B------:R-:W-:Y:S05]  /*0830*/  BSYNC.RECONVERGENT B4 ;  /* 0x0000000000047941 */ /* 0x000fea0003800200 */
.L_x_9:
[----:B------:R-:W-:Y:S02]  /*0840*/  VIADD R6, R6, 0x1 ;  /* 0x0000000106067836 */ /* 0x000fe40000000000 */
[----:B------:R-:W-:Y:S01]  /*0850*/  VIADD R16, R16, 0x1 ;  /* 0x0000000110107836 */ /* 0x000fe20000000000 */
[----:B------:R-:W-:Y:S06]  /*0860*/  @P1 BRA `(.L_x_13) ;  /* 0xfffffff800bc1947 */ /* 0x000fec000383ffff */
[----:B------:R-:W-:Y:S05]  /*0870*/  BSYNC.RECONVERGENT B3 ;  /* 0x0000000000037941 */ /* 0x000fea0003800200 */
.L_x_6:
[----:B------:R-:W-:-:S07]  /*0880*/  VIADD R6, R16, 0x1 ;  /* 0x0000000110067836 */ /* 0x000fce0000000000 */
.L_x_5:
[----:B------:R-:W-:Y:S05]  /*0890*/  BSYNC.RECONVERGENT B2 ;  /* 0x0000000000027941 */ /* 0x000fea0003800200 */
.L_x_4:
[----:B------:R-:W1:Y:S02]  /*08a0*/  LDC R7, c[0x0][0x388] ;  /* 0x0000e200ff077b82 */ /* 0x000e640000000800 */
[----:B-1----:R-:W-:-:S04]  /*08b0*/  IADD3 R14, PT, PT, -R14, -0x2, R7 ;  /* 0xfffffffe0e0e7810 */ /* 0x002fc80007ffe107 */
[----:B------:R-:W-:-:S13]  /*08c0*/  ISETP.GE.U32.AND P0, PT, R14, 0x3, PT ;  /* 0x000000030e00780c */ /* 0x000fda0003f06070 */
[----:B------:R-:W-:Y:S05]  /*08d0*/  @!P0 BRA `(.L_x_1) ;  /* 0x0000001000708947 */ /* 0x000fea0003800000 */
[----:B------:R-:W1:Y:S02]  /*08e0*/  LDC.64 R16, c[0x0][0x380] ;  /* 0x0000e000ff107b82 */ /* 0x000e640000000a00 */
[----:B-1----:R-:W-:-:S05]  /*08f0*/  IADD3 R16, P0, PT, R16, 0xc8, RZ ;  /* 0x000000c810107810 */ /* 0x002fca0007f1e0ff */
[----:B------:R-:W-:-:S08]  /*0900*/  IMAD.X R17, RZ, RZ, R17, P0 ;  /* 0x000000ffff117224 */ /* 0x000fd000000e0611 */
.L_x_38:
[----:B------:R-:W-:Y:S01]  /*0910*/  IMAD.WIDE R14, R6, 0x60, R16 ;  /* 0x00000060060e7825 */ /* 0x000fe200078e0210 */
[----:B-1----:R-:W1:Y:S04]  /*0920*/  LDCU UR6, c[0x0][0x388] ;  /* 0x00007100ff0677ac */ /* 0x002e680008000800 */
[----:B--2---:R-:W2:Y:S04]  /*0930*/  LDG.E.64 R10, desc[UR8][R14.64+-0xa8] ;  /* 0xffff58080e0a7981 */ /* 0x004ea8000c1e1b00 */
[----:B0--3--:R-:W3:Y:S04]  /*0940*/  LDG.E.64 R8, desc[UR8][R14.64+-0xb0] ;  /* 0xffff50080e087981 */ /* 0x009ee8000c1e1b00 */
[----:B------:R-:W4:Y:S01]  /*0950*/  LDG.E.64 R12, desc[UR8][R14.64+-0xa0] ;  /* 0xffff60080e0c7981 */ /* 0x000f22000c1e1b00 */
[----:B------:R-:W-:Y:S01]  /*0960*/  IMAD.MOV.U32 R32, RZ, RZ, 0x0 ;  /* 0x00000000ff207424 */ /* 0x000fe200078e00ff */
[----:B------:R-:W-:Y:S01]  /*0970*/  BSSY.RECONVERGENT B1, `(.L_x_14) ;  /* 0x000001f000017945 */ /* 0x000fe20003800200 */
[----:B------:R-:W-:-:S02]  /*0980*/  IMAD.MOV.U32 R33, RZ, RZ, 0x3fd80000 ;  /* 0x3fd80000ff217424 */ /* 0x000fc400078e00ff */
[----:B------:R-:W-:-:S05]  /*0990*/  VIADD R6, R6, 0x4 ;  /* 0x0000000406067836 */ /* 0x000fca0000000000 */
[----:B-1----:R-:W-:Y:S01]  /*09a0*/  ISETP.GE.AND P1, PT, R6, UR6, PT ;  /* 0x0000000606007c0c */ /* 0x002fe2000bf26270 */
        /* <DEDUP_REMOVED lines=8> */
[----:B------:R-:W-:-:S04]  /*0a30*/  IADD3 R10, PT, PT, R9, -0x3500000, RZ ;  /* 0xfcb00000090a7810 */ /* 0x000fc80007ffe0ff */
[----:B------:R-:W-:Y:S02]  /*0a40*/  ISETP.GE.U32.AND P0, PT, R10, 0x7ca00000, PT ;  /* 0x7ca000000a00780c */ /* 0x000fe40003f06070 */
[----:B0-----:R-:W-:-:S08]  /*0a50*/  DMUL R12, R10, R10 ;  /* 0x0000000a0a0c7228 */ /* 0x001fd00000000000 */
[----:B------:R-:W-:-:S08]  /*0a60*/  DFMA R12, R8, -R12, 1 ;  /* 0x3ff00000080c742b */ /* 0x000fd0000000080c */
[----:B------:R-:W-:Y:S02]  /*0a70*/  DFMA R32, R12, R32, 0.5 ;  /* 0x3fe000000c20742b */ /* 0x000fe40000000020 */
[----:B------:R-:W-:-:S08]  /*0a80*/  DMUL R12, R10, R12 ;  /* 0x0000000c0a0c7228 */ /* 0x000fd00000000000 */
[----:B------:R-:W-:-:S08]  /*0a90*/  DFMA R32, R32, R12, R10 ;  /* 0x0000000c2020722b */ /* 0x000fd0000000000a */
[----:B------:R-:W-:Y:S02]  /*0aa0*/  DMUL R28, R8, R32 ;  /* 0x00000020081c7228 */ /* 0x000fe40000000000 */
[----:B------:R-:W-:Y:S02]  /*0ab0*/  VIADD R31, R33, 0xfff00000 ;  /* 0xfff00000211f7836 */ /* 0x000fe40000000000 */
[----:B------:R-:W-:-:S04]  /*0ac0*/  IMAD.MOV.U32 R30, RZ, RZ, R32 ;  /* 0x000000ffff1e7224 */ /* 0x000fc800078e0020 */
[----:B------:R-:W-:-:S08]  /*0ad0*/  DFMA R12, R28, -R28, R8 ;  /* 0x8000001c1c0c722b */ /* 0x000fd00000000008 */
[----:B------:R-:W-:Y:S01]  /*0ae0*/  DFMA R34, R12, R30, R28 ;  /* 0x0000001e0c22722b */ /* 0x000fe2000000001c */
[----:B------:R-:W-:Y:S10]  /*0af0*/  @!P0 BRA `(.L_x_15) ;  /* 0x0000000000188947 */ /* 0x000ff40003800000 */
[----:B------:R-:W-:Y:S01]  /*0b00*/  MOV R4, R32 ;  /* 0x0000002000047202 */ /* 0x000fe20000000f00 */
[----:B------:R-:W-:Y:S01]  /*0b10*/  IMAD.MOV.U32 R7, RZ, RZ, R9 ;  /* 0x000000ffff077224 */ /* 0x000fe200078e0009 */
[----:B------:R-:W-:Y:S01]  /*0b20*/  MOV R32, 0xb60 ;  /* 0x00000b6000207802 */ /* 0x000fe20000000f00 */
[----:B------:R-:W-:Y:S02]  /*0b30*/  IMAD.MOV.U32 R30, RZ, RZ, R12 ;  /* 0x000000ffff1e7224 */ /* 0x000fe400078e000c */
[----:B------:R-:W-:-:S07]  /*0b40*/  IMAD.MOV.U32 R11, RZ, RZ, R13 ;  /* 0x000000ffff0b7224 */ /* 0x000fce00078e000d */
[----:B------:R-:W-:Y:S05]  /*0b50*/  CALL.REL.NOINC `($__internal_1_$__cuda_sm20_dsqrt_rn_f64_mediumpath_v1) ;  /* 0x0000001400d47944 */ /* 0x000fea0003c00000 */
.L_x_15:
[----:B------:R-:W-:Y:S05]  /*0b60*/  BSYNC.RECONVERGENT B1 ;  /* 0x0000000000017941 */ /* 0x000fea0003800200 */
.L_x_14:
        /* <DEDUP_REMOVED lines=14> */
[----:B------:R-:W-:-:S08]  /*0c50*/  DFMA R12, R12, R28, R12 ;  /* 0x0000001c0c0c722b */ /* 0x000fd0000000000c */
[----:B------:R-:W-:-:S08]  /*0c60*/  DFMA R28, R12, -R34, 1 ;  /* 0x3ff000000c1c742b */ /* 0x000fd00000000822 */
[----:B------:R-:W-:Y:S02]  /*0c70*/  DFMA R28, R12, R28, R12 ;  /* 0x0000001c0c1c722b */ /* 0x000fe4000000000c */
[----:B--2---:R-:W-:-:S08]  /*0c80*/  DMUL R10, R10, -UR10 ;  /* 0x8000000a0a0a7c28 */ /* 0x004fd00008000000 */
[----:B---3--:R-:W-:-:S08]  /*0c90*/  DMUL R10, R10, R8 ;  /* 0x000000080a0a7228 */ /* 0x008fd00000000000 */
[----:B------:R-:W-:Y:S02]  /*0ca0*/  DMUL R8, R10, R28 ;  /* 0x0000001c0a087228 */ /* 0x000fe40000000000 */
[----:B------:R-:W-:-:S06]  /*0cb0*/  FSETP.GEU.AND P2, PT, |R11|, 6.5827683646048100446e-37, PT ;  /* 0x036000000b00780b */ /* 0x000fcc0003f4e200 */
[----:B------:R-:W-:-:S08]  /*0cc0*/  DFMA R12, R8, -R34, R10 ;  /* 0x80000022080c722b */ /* 0x000fd0000000000a */
[----:B------:R-:W-:-:S10]  /*0cd0*/  DFMA R8, R28, R12, R8 ;  /* 0x0000000c1c08722b */ /* 0x000fd40000000008 */
[----:B------:R-:W-:-:S05]  /*0ce0*/  FFMA R4, RZ, R35, R9 ;  /* 0x00000023ff047223 */ /* 0x000fca0000000009 */
[----:B------:R-:W-:-:S13]  /*0cf0*/  FSETP.GT.AND P0, PT, |R4|, 1.469367938527859385e-39, PT ;  /* 0x001000000400780b */ /* 0x000fda0003f04200 */
[----:B------:R-:W-:Y:S05]  /*0d00*/  @P0 BRA P2, `(.L_x_19) ;  /* 0x0000000000140947 */ /* 0x000fea0001000000 */
[----:B------:R-:W-:Y:S01]  /*0d10*/  IMAD.MOV.U32 R12, RZ, RZ, R10 ;  /* 0x000000ffff0c7224 */ /* 0x000fe200078e000a */
[----:B------:R-:W-:-:S07]  /*0d20*/  MOV R4, 0xd40 ;  /* 0x00000d4000047802 */ /* 0x000fce0000000f00 */
[----:B------:R-:W-:Y:S05]  /*0d30*/  CALL.REL.NOINC `($__internal_0_$__cuda_sm20_div_rn_f64_full) ;  /* 0x0000000c00e47944 */ /* 0x000fea0003c00000 */
[----:B------:R-:W-:Y:S01]  /*0d40*/  MOV R8, R36 ;  /* 0x0000002400087202 */ /* 0x000fe20000000f00 */
[----:B------:R-:W-:-:S07]  /*0d50*/  IMAD.MOV.U32 R9, RZ, RZ, R37 ;  /* 0x000000ffff097224 */ /* 0x000fce00078e0025 */
.L_x_19:
[----:B------:R-:W-:Y:S05]  /*0d60*/  BSYNC.RECONVERGENT B3 ;  /* 0x0000000000037941 */ /* 0x000fea0003800200 */
.L_x_18:
[----:B------:R-:W-:-:S07]  /*0d70*/  DADD R18, R18, R8 ;  /* 0x0000000012127229 */ /* 0x000fce0000000008 */
[----:B------:R0:W-:Y:S04]  /*0d80*/  STS.64 [R2], R18 ;  /* 0x0000001202007388 */ /* 0x0001e80000000a00 */
.L_x_17:
[----:B------:R-:W-:Y:S05]  /*0d90*/  BSYNC.RECONVERGENT B2 ;  /* 0x0000000000027941 */ /* 0x000fea0003800200 */
.L_x_16:
[----:B------:R-:W2:Y:S04]  /*0da0*/  LDG.E.64 R10, desc[UR8][R14.64+-0x48] ;  /* 0xffffb8080e0a7981 */ /* 0x000ea8000c1e1b00 */
[----:B------:R-:W3:Y:S04]  /*0db0*/  LDG.E.64 R8, desc[UR8][R14.64+-0x50] ;  /* 0xffffb0080e087981 */ /* 0x000ee8000c1e1b00 */
[----:B------:R-:W4:Y:S01]  /*0dc0*/  LDG.E.64 R12, desc[UR8][R14.64+-0x40] ;  /* 0xffffc0080e0c7981 */ /* 0x000f22000c1e1b00 */
[----:B------:R-:W-:Y:S01]  /*0dd0*/  IMAD.MOV.U32 R32, RZ, RZ, 0x0 ;  /* 0x00000000ff207424 */ /* 0x000fe200078e00ff */
[----:B------:R-:W-:Y:S01]  /*0de0*/  BSSY.RECONVERGENT B1, `(.L_x_20) ;  /* 0x000001d000017945 */ /* 0x000fe20003800200 */
[----:B------:R-:W-:Y:S01]  /*0df0*/  IMAD.MOV.U32 R33, RZ, RZ, 0x3fd80000 ;  /* 0x3fd80000ff217424 */ /* 0x000fe200078e00ff */
[----:B--2---:R-:W-:-:S02]  /*0e00*/  DADD R10, -R22, R10 ;  /* 0x00000000160a7229 */ /* 0x004fc4000000010a */
[----:B---3--:R-:W-:-:S06]  /*0e10*/  DADD R8, -R24, R8 ;  /* 0x0000000018087229 */ /* 0x008fcc0000000108 */
[----:B------:R-:W-:Y:S02]  /*0e20*/  DMUL R10, R10, R10 ;  /* 0x0000000a0a0a7228 */ /* 0x000fe40000000000 */
[----:B----4-:R-:W-:-:S06]  /*0e30*/  DADD R12, -R20, R12 ;  /* 0x00000000140c7229 */ /* 0x010fcc000000010c */
[----:B------:R-:W-:-:S08]  /*0e40*/  DFMA R10, R8, R8, R10 ;  /* 0x00000008080a722b */ /* 0x000fd0000000000a */
[----:B------:R-:W-:-:S08]  /*0e50*/  DFMA R8, R12, R12, R10 ;  /* 0x0000000c0c08722b */ /* 0x000fd0000000000a */
[----:B------:R-:W-:-:S06]  /*0e60*/  DADD R8, R8, 0.25 ;  /* 0x3fd0000008087429 */ /* 0x000fcc0000000000 */
[----:B------:R-:W1:Y:S04]  /*0e70*/  MUFU.RSQ64H R11, R9 ;  /* 0x00000009000b7308 */ /* 0x000e680000001c00 */
[----:B------:R-:W-:-:S05]  /*0e80*/  VIADD R10, R9, 0xfcb00000 ;  /* 0xfcb00000090a7836 */ /* 0x000fca0000000000 */
[----:B------:R-:W-:Y:S01]  /*0e90*/  ISETP.GE.U32.AND P0, PT, R10, 0x7ca00000, PT ;  /* 0x7ca000000a00780c */ /* 0x000fe20003f06070 */
[----:B-1----:R-:W-:-:S08]  /*0ea0*/  DMUL R12, R10, R10 ;  /* 0x0000000a0a0c7228 */ /* 0x002fd00000000000 */
[----:B------:R-:W-:-:S08]  /*0eb0*/  DFMA R12, R8, -R12, 1 ;  /* 0x3ff00000080c742b */ /* 0x000fd0000000080c */
[----:B------:R-:W-:Y:S02]  /*0ec0*/  DFMA R32, R12, R32, 0.5 ;  /* 0x3fe000000c20742b */ /* 0x000fe40000000020 */
[----:B------:R-:W-:-:S08]  /*0ed0*/  DMUL R12, R10, R12 ;  /* 0x0000000c0a0c7228 */ /* 0x000fd00000000000 */
[----:B------:R-:W-:-:S08]  /*0ee0*/  DFMA R32, R32, R12, R10 ;  /* 0x0000000c2020722b */ /* 0x000fd0000000000a */
[----:B------:R-:W-:Y:S02]  /*0ef0*/  DMUL R28, R8, R32 ;  /* 0x00000020081c7228 */ /* 0x000fe40000000000 */
[----:B------:R-:W-:Y:S01]  /*0f00*/  IADD3 R31, PT, PT, R33, -0x100000, RZ ;  /* 0xfff00000211f7810 */ /* 0x000fe20007ffe0ff */
[----:B------:R-:W-:-:S05]  /*0f10*/  IMAD.MOV.U32 R30, RZ, RZ, R32 ;  /* 0x000000ffff1e7224 */ /* 0x000fca00078e0020 */
[----:B------:R-:W-:-:S08]  /*0f20*/  DFMA R12, R28, -R28, R8 ;  /* 0x8000001c1c0c722b */ /* 0x000fd00000000008 */
[----:B------:R-:W-:Y:S01]  /*0f30*/  DFMA R34, R12, R30, R28 ;  /* 0x0000001e0c22722b */ /* 0x000fe2000000001c */
[----:B------:R-:W-:Y:S10]  /*0f40*/  @!P0 BRA `(.L_x_21) ;  /* 0x0000000000188947 */ /* 0x000ff40003800000 */
[----:B------:R-:W-:Y:S01]  /*0f50*/  IMAD.MOV.U32 R4, RZ, RZ, R32 ;  /* 0x000000ffff047224 */ /* 0x000fe200078e0020 */
[----:B------:R-:W-:Y:S01]  /*0f60*/  MOV R11, R13 ;  /* 0x0000000d000b7202 */ /* 0x000fe20000000f00 */
[----:B------:R-:W-:Y:S01]  /*0f70*/  IMAD.MOV.U32 R7, RZ, RZ, R9 ;  /* 0x000000ffff077224 */ /* 0x000fe200078e0009 */
[----:B------:R-:W-:Y:S01]  /*0f80*/  MOV R32, 0xfb0 ;  /* 0x00000fb000207802 */ /* 0x000fe20000000f00 */
[----:B------:R-:W-:-:S07]  /*0f90*/  IMAD.MOV.U32 R30, RZ, RZ, R12 ;  /* 0x000000ffff1e7224 */ /* 0x000fce00078e000c */
[----:B0-----:R-:W-:Y:S05]  /*0fa0*/  CALL.REL.NOINC `($__internal_1_$__cuda_sm20_dsqrt_rn_f64_mediumpath_v1) ;  /* 0x0000001000c07944 */ /* 0x001fea0003c00000 */
.L_x_21:
[----:B------:R-:W-:Y:S05]  /*0fb0*/  BSYNC.RECONVERGENT B1 ;  /* 0x0000000000017941 */ /* 0x000fea0003800200 */
.L_x_20:
[----:B------:R-:W-:Y:S01]  /*0fc0*/  UMOV UR10, 0x20000000 ;  /* 0x20000000000a7882 */ /* 0x000fe20000000000 */
[----:B------:R-:W-:Y:S01]  /*0fd0*/  UMOV UR11, 0x4202a05f ;  /* 0x4202a05f000b7882 */ /* 0x000fe20000000000 */
[----:B------:R-:W-:Y:S01]  /*0fe0*/  BSSY.RECONVERGENT B2, `(.L_x_22) ;  /* 0x0000020000027945 */ /* 0x000fe20003800200 */
[----:B------:R-:W-:-:S14]  /*0ff0*/  DSETP.GEU.AND P0, PT, R34, UR10, PT ;  /* 0x0000000a22007e2a */ /* 0x000fdc000bf0e000 */
[----:B------:R-:W-:Y:S05]  /*1000*/  @!P0 BRA `(.L_x_23) ;  /* 0x0000000000748947 */ /* 0x000fea0003800000 */
[----:B------:R-:W2:Y:S04]  /*1010*/  LDG.E.64 R10, desc[UR8][R26.64+0x8] ;  /* 0x000008081a0a7981 */ /* 0x000ea8000c1e1b00 */
[----:B------:R-:W3:Y:S01]  /*1020*/  LDG.E.64 R8, desc[UR8][R14.64+-0x60] ;  /* 0xffffa0080e087981 */ /* 0x000ee2000c1e1b00 */
[----:B------:R-:W1:Y:S01]  /*1030*/  MUFU.RCP64H R13, R35 ;  /* 0x00000023000d7308 */ /* 0x000e620000001800 */
[----:B------:R-:W-:Y:S01]  /*1040*/  IMAD.MOV.U32 R12, RZ, RZ, 0x1 ;  /* 0x00000001ff0c7424 */ /* 0x000fe200078e00ff */
[----:B------:R-:W-:Y:S01]  /*1050*/  UMOV UR10, 0xffed8acc ;  /* 0xffed8acc000a7882 */ /* 0x000fe20000000000 */
[----:B------:R-:W-:Y:S01]  /*1060*/  UMOV UR11, 0x3dd2589e ;  /* 0x3dd2589e000b7882 */ /* 0x000fe20000000000 */
[----:B------:R-:W-:Y:S03]  /*1070*/  BSSY.RECONVERGENT B3, `(.L_x_24) ;  /* 0x0000014000037945 */ /* 0x000fe60003800200 */
[----:B-1----:R-:W-:-:S08]  /*1080*/  DFMA R28, R12, -R34, 1 ;  /* 0x3ff000000c1c742b */ /* 0x002fd00000000822 */
        /* <DEDUP_REMOVED lines=15> */
[----:B0-----:R-:W-:Y:S05]  /*1180*/  CALL.REL.NOINC `($__internal_0_$__cuda_sm20_div_rn_f64_full) ;  /* 0x0000000800d07944 */ /* 0x001fea0003c00000 */
[----:B------:R-:W-:Y:S02]  /*1190*/  IMAD.MOV.U32 R8, RZ, RZ, R36 ;  /* 0x000000ffff087224 */ /* 0x000fe400078e0024 */
[----:B------:R-:W-:-:S07]  /*11a0*/  IMAD.MOV.U32 R9, RZ, RZ, R37 ;  /* 0x000000ffff097224 */ /* 0x000fce00078e0025 */
.L_x_25:
[----:B------:R-:W-:Y:S05]  /*11b0*/  BSYNC.RECONVERGENT B3 ;  /* 0x0000000000037941 */ /* 0x000fea0003800200 */
.L_x_24:
[----:B0-----:R-:W-:-:S07]  /*11c0*/  DADD R18, R18, R8 ;  /* 0x0000000012127229 */ /* 0x001fce0000000008 */
[----:B------:R1:W-:Y:S04]  /*11d0*/  STS.64 [R2], R18 ;  /* 0x0000001202007388 */ /* 0x0003e80000000a00 */
.L_x_23:
[----:B------:R-:W-:Y:S05]  /*11e0*/  BSYNC.RECONVERGENT B2 ;  /* 0x0000000000027941 */ /* 0x000fea0003800200 */
.L_x_22:
        /* <DEDUP_REMOVED lines=13> */
[----:B------:R-:W2:Y:S04]  /*12c0*/  MUFU.RSQ64H R11, R9 ;  /* 0x00000009000b7308 */ /* 0x000ea80000001c00 */
[----:B------:R-:W-:-:S04]  /*12d0*/  IADD3 R10, PT, PT, R9, -0x3500000, RZ ;  /* 0xfcb00000090a7810 */ /* 0x000fc80007ffe0ff */
[----:B------:R-:W-:Y:S02]  /*12e0*/  ISETP.GE.U32.AND P0, PT, R10, 0x7ca00000, PT ;  /* 0x7ca000000a00780c */ /* 0x000fe40003f06070 */
[----:B--2---:R-:W-:-:S08]  /*12f0*/  DMUL R12, R10, R10 ;  /* 0x0000000a0a0c7228 */ /* 0x004fd00000000000 */
        /* <DEDUP_REMOVED lines=15> */
[----:B01----:R-:W-:Y:S05]  /*13f0*/  CALL.REL.NOINC `($__internal_1_$__cuda_sm20_dsqrt_rn_f64_mediumpath_v1) ;  /* 0x0000000c00ac7944 */ /* 0x003fea0003c00000 */
.L_x_27:
[----:B------:R-:W-:Y:S05]  /*1400*/  BSYNC.RECONVERGENT B1 ;  /* 0x0000000000017941 */ /* 0x000fea0003800200 */
.L_x_26:
[----:B------:R-:W-:Y:S01]  /*1410*/  UMOV UR10, 0x20000000 ;  /* 0x20000000000a7882 */ /* 0x000fe20000000000 */
[----:B------:R-:W-:Y:S01]  /*1420*/  UMOV UR11, 0x4202a05f ;  /* 0x4202a05f000b7882 */ /* 0x000fe20000000000 */
[----:B------:R-:W-:Y:S01]  /*1430*/  BSSY.RECONVERGENT B2, `(.L_x_28) ;  /* 0x0000020000027945 */ /* 0x000fe20003800200 */
[----:B------:R-:W-:-:S14]  /*1440*/  DSETP.GEU.AND P0, PT, R34, UR10, PT ;  /* 0x0000000a22007e2a */ /* 0x000fdc000bf0e000 */
[----:B------:R-:W-:Y:S05]  /*1450*/  @!P0 BRA `(.L_x_29) ;  /* 0x0000000000748947 */ /* 0x000fea0003800000 */
[----:B------:R-:W2:Y:S04]  /*1460*/  LDG.E.64 R10, desc[UR8][R26.64+0x8] ;  /* 0x000008081a0a7981 */ /* 0x000ea8000c1e1b00 */
[----:B------:R-:W3:Y:S01]  /*1470*/  LDG.E.64 R8, desc[UR8][R14.64] ;  /* 0x000000080e087981 */ /* 0x000ee2000c1e1b00 */
[----:B------:R-:W4:Y:S01]  /*1480*/  MUFU.RCP64H R13, R35 ;  /* 0x00000023000d7308 */ /* 0x000f220000001800 */
[----:B------:R-:W-:Y:S01]  /*1490*/  IMAD.MOV.U32 R12, RZ, RZ, 0x1 ;  /* 0x00000001ff0c7424 */ /* 0x000fe200078e00ff */
[----:B------:R-:W-:Y:S01]  /*14a0*/  UMOV UR10, 0xffed8acc ;  /* 0xffed8acc000a7882 */ /* 0x000fe20000000000 */
[----:B------:R-:W-:Y:S01]  /*14b0*/  UMOV UR11, 0x3dd2589e ;  /* 0x3dd2589e000b7882 */ /* 0x000fe20000000000 */
[----:B------:R-:W-:Y:S03]  /*14c0*/  BSSY.RECONVERGENT B3, `(.L_x_30) ;  /* 0x0000014000037945 */ /* 0x000fe60003800200 */
[----:B----4-:R-:W-:-:S08]  /*14d0*/  DFMA R28, R12, -R34, 1 ;  /* 0x3ff000000c1c742b */ /* 0x010fd00000000822 */
        /* <DEDUP_REMOVED lines=13> */
[----:B------:R-:W-:Y:S02]  /*15b0*/  MOV R12, R10 ;  /* 0x0000000a000c7202 */ /* 0x000fe40000000f00 */
[----:B------:R-:W-:-:S07]  /*15c0*/  MOV R4, 0x15e0 ;  /* 0x000015e000047802 */ /* 0x000fce0000000f00 */
[----:B01----:R-:W-:Y:S05]  /*15d0*/  CALL.REL.NOINC `($__internal_0_$__cuda_sm20_div_rn_f64_full) ;  /* 0x0000000400bc7944 */ /* 0x003fea0003c00000 */
[----:B------:R-:W-:Y:S02]  /*15e0*/  IMAD.MOV.U32 R8, RZ, RZ, R36 ;  /* 0x000000ffff087224 */ /* 0x000fe400078e0024 */
[----:B------:R-:W-:-:S07]  /*15f0*/  IMAD.MOV.U32 R9, RZ, RZ, R37 ;  /* 0x000000ffff097224 */ /* 0x000fce00078e0025 */
.L_x_31:
[----:B------:R-:W-:Y:S05]  /*1600*/  BSYNC.RECONVERGENT B3 ;  /* 0x0000000000037941 */ /* 0x000fea0003800200 */
.L_x_30:
[----:B01----:R-:W-:-:S07]  /*1610*/  DADD R18, R18, R8 ;  /* 0x0000000012127229 */ /* 0x003fce0000000008 */
[----:B------:R2:W-:Y:S04]  /*1620*/  STS.64 [R2], R18 ;  /* 0x0000001202007388 */ /* 0x0005e80000000a00 */
.L_x_29:
[----:B------:R-:W-:Y:S05]  /*1630*/  BSYNC.RECONVERGENT B2 ;  /* 0x0000000000027941 */ /* 0x000fea0003800200 */
.L_x_28:
[----:B------:R-:W3:Y:S04]  /*1640*/  LDG.E.64 R10, desc[UR8][R14.64+0x78] ;  /* 0x000078080e0a7981 */ /* 0x000ee8000c1e1b00 */
[----:B------:R-:W4:Y:S04]  /*1650*/  LDG.E.64 R8, desc[UR8][R14.64+0x70] ;  /* 0x000070080e087981 */ /* 0x000f28000c1e1b00 */
[----:B------:R-:W5:Y:S01]  /*1660*/  LDG.E.64 R12, desc[UR8][R14.64+0x80] ;  /* 0x000080080e0c7981 */ /* 0x000f62000c1e1b00 */
[----:B------:R-:W-:Y:S01]  /*1670*/  IMAD.MOV.U32 R32, RZ, RZ, 0x0 ;  /* 0x00000000ff207424 */ /* 0x000fe200078e00ff */
[----:B------:R-:W-:Y:S01]  /*1680*/  MOV R33, 0x3fd80000 ;  /* 0x3fd8000000217802 */ /* 0x000fe20000000f00 */
[----:B------:R-:W-:Y:S01]  /*1690*/  BSSY.RECONVERGENT B1, `(.L_x_32) ;  /* 0x000001c000017945 */ /* 0x000fe20003800200 */
[----:B---3--:R-:W-:-:S02]  /*16a0*/  DADD R10, -R22, R10 ;  /* 0x00000000160a7229 */ /* 0x008fc4000000010a */
[----:B----4-:R-:W-:-:S06]  /*16b0*/  DADD R8, -R24, R8 ;  /* 0x0000000018087229 */ /* 0x010fcc0000000108 */
[----:B------:R-:W-:Y:S02]  /*16c0*/  DMUL R10, R10, R10 ;  /* 0x0000000a0a0a7228 */ /* 0x000fe40000000000 */
[----:B-----5:R-:W-:-:S06]  /*16d0*/  DADD R12, -R20, R12 ;  /* 0x00000000140c7229 */ /* 0x020fcc000000010c */
[----:B------:R-:W-:-:S08]  /*16e0*/  DFMA R10, R8, R8, R10 ;  /* 0x00000008080a722b */ /* 0x000fd0000000000a */
[----:B------:R-:W-:-:S08]  /*16f0*/  DFMA R8, R12, R12, R10 ;  /* 0x0000000c0c08722b */ /* 0x000fd0000000000a */
[----:B------:R-:W-:-:S06]  /*1700*/  DADD R8, R8, 0.25 ;  /* 0x3fd0000008087429 */ /* 0x000fcc0000000000 */
[----:B------:R-:W3:Y:S04]  /*1710*/  MUFU.RSQ64H R11, R9 ;  /* 0x00000009000b7308 */ /* 0x000ee80000001c00 */
[----:B------:R-:W-:-:S05]  /*1720*/  VIADD R10, R9, 0xfcb00000 ;  /* 0xfcb00000090a7836 */ /* 0x000fca0000000000 */
[----:B------:R-:W-:Y:S01]  /*1730*/  ISETP.GE.U32.AND P0, PT, R10, 0x7ca00000, PT ;  /* 0x7ca000000a00780c */ /* 0x000fe20003f06070 */
[----:B---3--:R-:W-:-:S08]  /*1740*/  DMUL R12, R10, R10 ;  /* 0x0000000a0a0c7228 */ /* 0x008fd00000000000 */
        /* <DEDUP_REMOVED lines=15> */
[----:B012---:R-:W-:Y:S05]  /*1840*/  CALL.REL.NOINC `($__internal_1_$__cuda_sm20_dsqrt_rn_f64_mediumpath_v1) ;  /* 0x0000000800987944 */ /* 0x007fea0003c00000 */
.L_x_33:
[----:B------:R-:W-:Y:S05]  /*1850*/  BSYNC.RECONVERGENT B1 ;  /* 0x0000000000017941 */ /* 0x000fea0003800200 */
.L_x_32:
[----:B------:R-:W-:Y:S01]  /*1860*/  UMOV UR10, 0x20000000 ;  /* 0x20000000000a7882 */ /* 0x000fe20000000000 */
[----:B------:R-:W-:Y:S01]  /*1870*/  UMOV UR11, 0x4202a05f ;  /* 0x4202a05f000b7882 */ /* 0x000fe20000000000 */
[----:B------:R-:W-:Y:S01]  /*1880*/  BSSY.RECONVERGENT B2, `(.L_x_34) ;  /* 0x0000020000027945 */ /* 0x000fe20003800200 */
[----:B------:R-:W-:-:S14]  /*1890*/  DSETP.GEU.AND P0, PT, R34, UR10, PT ;  /* 0x0000000a22007e2a */ /* 0x000fdc000bf0e000 */
[----:B------:R-:W-:Y:S05]  /*18a0*/  @!P0 BRA `(.L_x_35) ;  /* 0x0000000000748947 */ /* 0x000fea0003800000 */
[----:B------:R-:W3:Y:S04]  /*18b0*/  LDG.E.64 R8, desc[UR8][R26.64+0x8] ;  /* 0x000008081a087981 */ /* 0x000ee8000c1e1b00 */
[----:B------:R-:W4:Y:S01]  /*18c0*/  LDG.E.64 R14, desc[UR8][R14.64+0x60] ;  /* 0x000060080e0e7981 */ /* 0x000f22000c1e1b00 */
[----:B------:R-:W5:Y:S01]  /*18d0*/  MUFU.RCP64H R11, R35 ;  /* 0x00000023000b7308 */ /* 0x000f620000001800 */
[----:B------:R-:W-:Y:S01]  /*18e0*/  IMAD.MOV.U32 R10, RZ, RZ, 0x1 ;  /* 0x00000001ff0a7424 */ /* 0x000fe200078e00ff */
[----:B------:R-:W-:Y:S01]  /*18f0*/  UMOV UR10, 0xffed8acc ;  /* 0xffed8acc000a7882 */ /* 0x000fe20000000000 */
[----:B------:R-:W-:Y:S01]  /*1900*/  UMOV UR11, 0x3dd2589e ;  /* 0x3dd2589e000b7882 */ /* 0x000fe20000000000 */
[----:B------:R-:W-:Y:S03]  /*1910*/  BSSY.RECONVERGENT B3, `(.L_x_36) ;  /* 0x0000014000037945 */ /* 0x000fe60003800200 */
[----:B-----5:R-:W-:-:S08]  /*1920*/  DFMA R12, R10, -R34, 1 ;  /* 0x3ff000000a0c742b */ /* 0x020fd00000000822 */
[----:B------:R-:W-:-:S08]  /*1930*/  DFMA R12, R12, R12, R12 ;  /* 0x0000000c0c0c722b */ /* 0x000fd0000000000c */
[----:B------:R-:W-:-:S08]  /*1940*/  DFMA R10, R10, R12, R10 ;  /* 0x0000000c0a0a722b */ /* 0x000fd0000000000a */
[----:B------:R-:W-:-:S08]  /*1950*/  DFMA R28, R10, -R34, 1 ;  /* 0x3ff000000a1c742b */ /* 0x000fd00000000822 */
[----:B------:R-:W-:Y:S02]  /*1960*/  DFMA R28, R10, R28, R10 ;  /* 0x0000001c0a1c722b */ /* 0x000fe4000000000a */
[----:B---3--:R-:W-:-:S08]  /*1970*/  DMUL R8, R8, -UR10 ;  /* 0x8000000a08087c28 */ /* 0x008fd00008000000 */
[----:B----4-:R-:W-:-:S08]  /*1980*/  DMUL R12, R8, R14 ;  /* 0x0000000e080c7228 */ /* 0x010fd00000000000 */
        /* <DEDUP_REMOVED lines=9> */
[----:B012---:R-:W-:Y:S05]  /*1a20*/  CALL.REL.NOINC `($__internal_0_$__cuda_sm20_div_rn_f64_full) ;  /* 0x0000000000a87944 */ /* 0x007fea0003c00000 */
[----:B------:R-:W-:Y:S01]  /*1a30*/  IMAD.MOV.U32 R8, RZ, RZ, R36 ;  /* 0x000000ffff087224 */ /* 0x000fe200078e0024 */
[----:B------:R-:W-:-:S07]  /*1a40*/  MOV R9, R37 ;  /* 0x0000002500097202 */ /* 0x000fce0000000f00 */
.L_x_37:
[----:B------:R-:W-:Y:S05]  /*1a50*/  BSYNC.RECONVERGENT B3 ;  /* 0x0000000000037941 */ /* 0x000fea0003800200 */
.L_x_36:
[----:B012---:R-:W-:-:S07]  /*1a60*/  DADD R18, R18, R8 ;  /* 0x0000000012127229 */ /* 0x007fce0000000008 */
[----:B------:R3:W-:Y:S04]  /*1a70*/  STS.64 [R2], R18 ;  /* 0x0000001202007388 */ /* 0x0007e80000000a00 */
.L_x_35:
[----:B------:R-:W-:Y:S05]  /*1a80*/  BSYNC.RECONVERGENT B2 ;  /* 0x0000000000027941 */ /* 0x000fea0003800200 */
.L_x_34:
[----:B------:R-:W-:Y:S05]  /*1a90*/  @!P1 BRA `(.L_x_38) ;  /* 0xffffffec009c9947 */ /* 0x000fea000383ffff */
.L_x_1:
[----:B------:R-:W-:Y:S05]  /*1aa0*/  BSYNC.RECONVERGENT B0 ;  /* 0x0000000000007941 */ /* 0x000fea0003800200 */
.L_x_0:
[----:B------:R-:W-:Y:S01]  /*1ab0*/  BAR.SYNC.DEFER_BLOCKING 0x0 ;  /* 0x0000000000007b1d */ /* 0x000fe20000010000 */
[----:B------:R-:W-:-:S13]  /*1ac0*/  ISETP.GE.U32.AND P0, PT, R5, 0x2, PT ;  /* 0x000000020500780c */ /* 0x000fda0003f06070 */
[----:B------:R-:W-:Y:S05]  /*1ad0*/  @!P0 BRA `(.L_x_39) ;  /* 0x00000000004c8947 */ /* 0x000fea0003800000 */
.L_x_42:
[----:B------:R-:W-:Y:S01]  /*1ae0*/  SHF.R.U32.HI R13, RZ, 0x1, R5 ;  /* 0x00000001ff0d7819 */ /* 0x000fe20000011605 */
[----:B------:R-:W-:Y:S03]  /*1af0*/  BSSY.RECONVERGENT B0, `(.L_x_40) ;  /* 0x000000d000007945 */ /* 0x000fe60003800200 */
[----:B------:R-:W-:-:S13]  /*1b00*/  ISETP.GE.U32.AND P0, PT, R3, R13, PT ;  /* 0x0000000d0300720c */ /* 0x000fda0003f06070 */
[----:B----4-:R-:W-:Y:S05]  /*1b10*/  @P0 BRA `(.L_x_41) ;  /* 0x0000000000280947 */ /* 0x010fea0003800000 */
[C---:B------:R-:W-:Y:S01]  /*1b20*/  IMAD R4, R13.reuse, 0x8, R2 ;  /* 0x000000080d047824 */ /* 0x040fe200078e0202 */
[----:B0-----:R-:W-:Y:S01]  /*1b30*/  LDS.64 R8, [R2] ;  /* 0x0000000002087984 */ /* 0x001fe20000000a00 */
[----:B------:R-:W-:-:S03]  /*1b40*/  IMAD R12, R13, 0x8, R0 ;  /* 0x000000080d0c7824 */ /* 0x000fc600078e0200 */
[----:B------:R-:W0:Y:S02]  /*1b50*/  LDS.64 R6, [R4] ;  /* 0x0000000004067984 */ /* 0x000e240000000a00 */
[----:B0-----:R-:W-:-:S07]  /*1b60*/  DADD R6, R6, R8 ;  /* 0x0000000006067229 */ /* 0x001fce0000000008 */
[----:B------:R-:W-:Y:S04]  /*1b70*/  STS.64 [R2], R6 ;  /* 0x0000000602007388 */ /* 0x000fe80000000a00 */
[----:B------:R-:W-:Y:S04]  /*1b80*/  LDS.64 R8, [R12] ;  /* 0x000000000c087984 */ /* 0x000fe80000000a00 */
[----:B------:R-:W0:Y:S02]  /*1b90*/  LDS.64 R10, [R0] ;  /* 0x00000000000a7984 */ /* 0x000e240000000a00 */
[----:B0-----:R-:W-:-:S07]  /*1ba0*/  DADD R8, R8, R10 ;  /* 0x0000000008087229 */ /* 0x001fce000000000a */
[----:B------:R4:W-:Y:S04]  /*1bb0*/  STS.64 [R0], R8 ;  /* 0x0000000800007388 */ /* 0x0009e80000000a00 */
.L_x_41:
[----:B------:R-:W-:Y:S05]  /*1bc0*/  BSYNC.RECONVERGENT B0 ;  /* 0x0000000000007941 */ /* 0x000fea0003800200 */
.L_x_40:
[----:B------:R-:W-:Y:S01]  /*1bd0*/  BAR.SYNC.DEFER_BLOCKING 0x0 ;  /* 0x0000000000007b1d */ /* 0x000fe20000010000 */
[----:B------:R-:W-:Y:S01]  /*1be0*/  ISETP.GT.U32.AND P0, PT, R5, 0x3, PT ;  /* 0x000000030500780c */ /* 0x000fe20003f04070 */
[----:B------:R-:W-:-:S12]  /*1bf0*/  IMAD.MOV.U32 R5, RZ, RZ, R13 ;  /* 0x000000ffff057224 */ /* 0x000fd800078e000d */
[----:B------:R-:W-:Y:S05]  /*1c00*/  @P0 BRA `(.L_x_42) ;  /* 0xfffffffc00b40947 */ /* 0x000fea000383ffff */
.L_x_39:
[----:B------:R-:W-:-:S13]  /*1c10*/  ISETP.NE.AND P0, PT, R3, RZ, PT ;  /* 0x000000ff0300720c */ /* 0x000fda0003f05270 */
[----:B------:R-:W-:Y:S05]  /*1c20*/  @P0 EXIT ;  /* 0x000000000000094d */ /* 0x000fea0003800000 */
[----:B------:R-:W1:Y:S01]  /*1c30*/  S2UR UR5, SR_CgaCtaId ;  /* 0x00000000000579c3 */ /* 0x000e620000008800 */
[----:B------:R-:W-:Y:S01]  /*1c40*/  UMOV UR4, 0x400 ;  /* 0x0000040000047882 */ /* 0x000fe20000000000 */
[----:B------:R-:W-:Y:S06]  /*1c50*/  LDS.64 R6, [UR7] ;  /* 0x00000007ff067984 */ /* 0x000fec0008000a00 */
[----:B------:R-:W2:Y:S08]  /*1c60*/  LDC.64 R4, c[0x0][0x390] ;  /* 0x0000e400ff047b82 */ /* 0x000eb00000000a00 */
[----:B0---4-:R-:W0:Y:S01]  /*1c70*/  LDC.64 R8, c[0x0][0x398] ;  /* 0x0000e600ff087b82 */ /* 0x011e220000000a00 */
[----:B-1----:R-:W-:-:S09]  /*1c80*/  ULEA UR4, UR5, UR4, 0x18 ;  /* 0x0000000405047291 */ /* 0x002fd2000f8ec0ff */
[----:B--23--:R-:W1:Y:S04]  /*1c90*/  LDS.64 R2, [UR4] ;  /* 0x00000004ff027984 */ /* 0x00ce680008000a00 */
[----:B-1----:R-:W-:Y:S04]  /*1ca0*/  REDG.E.ADD.F64.RN.STRONG.GPU desc[UR8][R4.64], R2 ;  /* 0x00000002040079a6 */ /* 0x002fe8000c12ff08 */
[----:B0-----:R-:W-:Y:S01]  /*1cb0*/  REDG.E.ADD.F64.RN.STRONG.GPU desc[UR8][R8.64], R6 ;  /* 0x00000006080079a6 */ /* 0x001fe2000c12ff08 */
[----:B------:R-:W-:Y:S05]  /*1cc0*/  EXIT ;  /* 0x000000000000794d */ /* 0x000fea0003800000 */
        .weak           $__internal_0_$__cuda_sm20_div_rn_f64_full
        .type           $__internal_0_$__cuda_sm20_div_rn_f64_full,@function
        .size           $__internal_0_$__cuda_sm20_div_rn_f64_full,($__internal_1_$__cuda_sm20_dsqrt_rn_f64_mediumpath_v1 - $__internal_0_$__cuda_sm20_div_rn_f64_full)
$__internal_0_$__cuda_sm20_div_rn_f64_full:
[----:B------:R-:W-:Y:S01]  /*1cd0*/  IMAD.MOV.U32 R13, RZ, RZ, R11 ;  /* 0x000000ffff0d7224 */ /* 0x000fe200078e000b */
[C---:B------:R-:W-:Y:S01]  /*1ce0*/  FSETP.GEU.AND P0, PT, |R35|.reuse, 1.469367938527859385e-39, PT ;  /* 0x001000002300780b */ /* 0x040fe20003f0e200 */
[----:B------:R-:W-:Y:S01]  /*1cf0*/  IMAD.MOV.U32 R9, RZ, RZ, R35 ;  /* 0x000000ffff097224 */ /* 0x000fe200078e0023 */
[----:B------:R-:W-:Y:S01]  /*1d00*/  LOP3.LUT R10, R35, 0x800fffff, RZ, 0xc0, !PT ;  /* 0x800fffff230a7812 */ /* 0x000fe200078ec0ff */
[----:B------:R-:W-:Y:S01]  /*1d10*/  IMAD.MOV.U32 R32, RZ, RZ, 0x1ca00000 ;  /* 0x1ca00000ff207424 */ /* 0x000fe200078e00ff */
[C---:B------:R-:W-:Y:S01]  /*1d20*/  FSETP.GEU.AND P3, PT, |R13|.reuse, 1.469367938527859385e-39, PT ;  /* 0x001000000d00780b */ /* 0x040fe20003f6e200 */
[----:B------:R-:W-:Y:S01]  /*1d30*/  IMAD.MOV.U32 R36, RZ, RZ, 0x1 ;  /* 0x00000001ff247424 */ /* 0x000fe200078e00ff */
[----:B------:R-:W-:Y:S01]  /*1d40*/  MOV R8, R34 ;  /* 0x0000002200087202 */ /* 0x000fe20000000f00 */
[----:B------:R-:W-:Y:S01]  /*1d50*/  BSSY.RECONVERGENT B1, `(.L_x_43) ;  /* 0x0000052000017945 */ /* 0x000fe20003800200 */
[----:B------:R-:W-:Y:S01]  /*1d60*/  LOP3.LUT R11, R10, 0x3ff00000, RZ, 0xfc, !PT ;  /* 0x3ff000000a0b7812 */ /* 0x000fe200078efcff */
[----:B------:R-:W-:Y:S01]  /*1d70*/  IMAD.MOV.U32 R10, RZ, RZ, R34 ;  /* 0x000000ffff0a7224 */ /* 0x000fe200078e0022 */
[----:B------:R-:W-:-:S02]  /*1d80*/  LOP3.LUT R7, R13, 0x7ff00000, RZ, 0xc0, !PT ;  /* 0x7ff000000d077812 */ /* 0x000fc400078ec0ff */
[----:B------:R-:W-:Y:S01]  /*1d90*/  LOP3.LUT R34, R35, 0x7ff00000, RZ, 0xc0, !PT ;  /* 0x7ff0000023227812 */ /* 0x000fe200078ec0ff */
[----:B------:R-:W-:Y:S02]  /*1da0*/  @!P0 DMUL R10, R8, 8.98846567431157953865e+307 ;  /* 0x7fe00000080a8828 */ /* 0x000fe40000000000 */
[----:B------:R-:W-:Y:S01]  /*1db0*/  IMAD.MOV.U32 R33, RZ, RZ, R7 ;  /* 0x000000ffff217224 */ /* 0x000fe200078e0007 */
[----:B------:R-:W-:Y:S02]  /*1dc0*/  ISETP.GE.U32.AND P2, PT, R7, R34, PT ;  /* 0x000000220700720c */ /* 0x000fe40003f46070 */
[----:B------:R-:W-:Y:S01]  /*1dd0*/  @!P3 LOP3.LUT R28, R9, 0x7ff00000, RZ, 0xc0, !PT ;  /* 0x7ff00000091cb812 */ /* 0x000fe200078ec0ff */
[----:B------:R-:W0:Y:S01]  /*1de0*/  MUFU.RCP64H R37, R11 ;  /* 0x0000000b00257308 */ /* 0x000e220000001800 */
[----:B------:R-:W-:Y:S02]  /*1df0*/  SEL R29, R32, 0x63400000, !P2 ;  /* 0x63400000201d7807 */ /* 0x000fe40005000000 */
[----:B------:R-:W-:Y:S01]  /*1e00*/  @!P3 ISETP.GE.U32.AND P4, PT, R7, R28, PT ;  /* 0x0000001c0700b20c */ /* 0x000fe20003f86070 */
[----:B------:R-:W-:Y:S01]  /*1e10*/  IMAD.MOV.U32 R28, RZ, RZ, R12 ;  /* 0x000000ffff1c7224 */ /* 0x000fe200078e000c */
[----:B------:R-:W-:-:S02]  /*1e20*/  LOP3.LUT R29, R29, 0x800fffff, R13, 0xf8, !PT ;  /* 0x800fffff1d1d7812 */ /* 0x000fc400078ef80d */
[----:B------:R-:W-:Y:S02]  /*1e30*/  @!P3 SEL R31, R32, 0x63400000, !P4 ;  /* 0x63400000201fb807 */ /* 0x000fe40006000000 */
[----:B------:R-:W-:Y:S02]  /*1e40*/  @!P0 LOP3.LUT R34, R11, 0x7ff00000, RZ, 0xc0, !PT ;  /* 0x7ff000000b228812 */ /* 0x000fe400078ec0ff */
[----:B------:R-:W-:-:S04]  /*1e50*/  @!P3 LOP3.LUT R30, R31, 0x80000000, R13, 0xf8, !PT ;  /* 0x800000001f1eb812 */ /* 0x000fc800078ef80d */
[----:B------:R-:W-:Y:S02]  /*1e60*/  @!P3 LOP3.LUT R31, R30, 0x100000, RZ, 0xfc, !PT ;  /* 0x001000001e1fb812 */ /* 0x000fe400078efcff */
[----:B------:R-:W-:-:S06]  /*1e70*/  @!P3 MOV R30, RZ ;  /* 0x000000ff001eb202 */ /* 0x000fcc0000000f00 */
[----:B------:R-:W-:Y:S02]  /*1e80*/  @!P3 DFMA R28, R28, 2, -R30 ;  /* 0x400000001c1cb82b */ /* 0x000fe4000000081e */
[----:B0-----:R-:W-:-:S08]  /*1e90*/  DFMA R30, R36, -R10, 1 ;  /* 0x3ff00000241e742b */ /* 0x001fd0000000080a */
[----:B------:R-:W-:Y:S01]  /*1ea0*/  DFMA R30, R30, R30, R30 ;  /* 0x0000001e1e1e722b */ /* 0x000fe2000000001e */
[----:B------:R-:W-:-:S05]  /*1eb0*/  @!P3 LOP3.LUT R33, R29, 0x7ff00000, RZ, 0xc0, !PT ;  /* 0x7ff000001d21b812 */ /* 0x000fca00078ec0ff */
[----:B------:R-:W-:Y:S02]  /*1ec0*/  VIADD R35, R33, 0xffffffff ;  /* 0xffffffff21237836 */ /* 0x000fe40000000000 */
[----:B------:R-:W-:-:S03]  /*1ed0*/  DFMA R30, R36, R30, R36 ;  /* 0x0000001e241e722b */ /* 0x000fc60000000024 */
[----:B------:R-:W-:Y:S01]  /*1ee0*/  ISETP.GT.U32.AND P0, PT, R35, 0x7feffffe, PT ;  /* 0x7feffffe2300780c */ /* 0x000fe20003f04070 */
[----:B------:R-:W-:-:S04]  /*1ef0*/  VIADD R35, R34, 0xffffffff ;  /* 0xffffffff22237836 */ /* 0x000fc80000000000 */
[----:B------:R-:W-:Y:S01]  /*1f00*/  DFMA R38, R30, -R10, 1 ;  /* 0x3ff000001e26742b */ /* 0x000fe2000000080a */
[----:B------:R-:W-:-:S07]  /*1f10*/  ISETP.GT.U32.OR P0, PT, R35, 0x7feffffe, P0 ;  /* 0x7feffffe2300780c */ /* 0x000fce0000704470 */
[----:B------:R-:W-:-:S08]  /*1f20*/  DFMA R38, R30, R38, R30 ;  /* 0x000000261e26722b */ /* 0x000fd0000000001e */
[----:B------:R-:W-:-:S08]  /*1f30*/  DMUL R36, R38, R28 ;  /* 0x0000001c26247228 */ /* 0x000fd00000000000 */
[----:B------:R-:W-:-:S08]  /*1f40*/  DFMA R30, R36, -R10, R28 ;  /* 0x8000000a241e722b */ /* 0x000fd0000000001c */
[----:B------:R-:W-:Y:S01]  /*1f50*/  DFMA R30, R38, R30, R36 ;  /* 0x0000001e261e722b */ /* 0x000fe20000000024 */
[----:B------:R-:W-:Y:S10]  /*1f60*/  @P0 BRA `(.L_x_44) ;  /* 0x00000000006c0947 */ /* 0x000ff40003800000 */
[----:B------:R-:W-:-:S04]  /*1f70*/  LOP3.LUT R34, R9, 0x7ff00000, RZ, 0xc0, !PT ;  /* 0x7ff0000009227812 */ /* 0x000fc800078ec0ff */
[CC--:B------:R-:W-:Y:S02]  /*1f80*/  VIADDMNMX R12, R7.reuse, -R34.reuse, 0xb9600000, !PT ;  /* 0xb9600000070c7446 */ /* 0x0c0fe40007800922 */
[----:B------:R-:W-:Y:S02]  /*1f90*/  ISETP.GE.U32.AND P0, PT, R7, R34, PT ;  /* 0x000000220700720c */ /* 0x000fe40003f06070 */
[----:B------:R-:W-:Y:S01]  /*1fa0*/  VIMNMX R7, PT, PT, R12, 0x46a00000, PT ;  /* 0x46a000000c077848 */ /* 0x000fe20003fe0100 */
[----:B------:R-:W-:Y:S01]  /*1fb0*/  IMAD.MOV.U32 R12, RZ, RZ, RZ ;  /* 0x000000ffff0c7224 */ /* 0x000fe200078e00ff */
[----:B------:R-:W-:-:S04]  /*1fc0*/  SEL R32, R32, 0x63400000, !P0 ;  /* 0x6340000020207807 */ /* 0x000fc80004000000 */
[----:B------:R-:W-:-:S05]  /*1fd0*/  IADD3 R7, PT, PT, -R32, R7, RZ ;  /* 0x0000000720077210 */ /* 0x000fca0007ffe1ff */
[----:B------:R-:W-:-:S06]  /*1fe0*/  VIADD R13, R7, 0x7fe00000 ;  /* 0x7fe00000070d7836 */ /* 0x000fcc0000000000 */
[----:B------:R-:W-:-:S10]  /*1ff0*/  DMUL R36, R30, R12 ;  /* 0x0000000c1e247228 */ /* 0x000fd40000000000 */
[----:B------:R-:W-:-:S13]  /*2000*/  FSETP.GTU.AND P0, PT, |R37|, 1.469367938527859385e-39, PT ;  /* 0x001000002500780b */ /* 0x000fda0003f0c200 */
[----:B------:R-:W-:Y:S05]  /*2010*/  @P0 BRA `(.L_x_45) ;  /* 0x0000000000940947 */ /* 0x000fea0003800000 */
[----:B------:R-:W-:Y:S01]  /*2020*/  DFMA R10, R30, -R10, R28 ;  /* 0x8000000a1e0a722b */ /* 0x000fe2000000001c */
[----:B------:R-:W-:-:S09]  /*2030*/  IMAD.MOV.U32 R12, RZ, RZ, RZ ;  /* 0x000000ffff0c7224 */ /* 0x000fd200078e00ff */
[C---:B------:R-:W-:Y:S02]  /*2040*/  FSETP.NEU.AND P0, PT, R11.reuse, RZ, PT ;  /* 0x000000ff0b00720b */ /* 0x040fe40003f0d000 */
[----:B------:R-:W-:-:S04]  /*2050*/  LOP3.LUT R29, R11, 0x80000000, R9, 0x48, !PT ;  /* 0x800000000b1d7812 */ /* 0x000fc800078e4809 */
[----:B------:R-:W-:-:S07]  /*2060*/  LOP3.LUT R13, R29, R13, RZ, 0xfc, !PT ;  /* 0x0000000d1d0d7212 */ /* 0x000fce00078efcff */
[----:B------:R-:W-:Y:S05]  /*2070*/  @!P0 BRA `(.L_x_45) ;  /* 0x00000000007c8947 */ /* 0x000fea0003800000 */
[----:B------:R-:W-:Y:S01]  /*2080*/  IMAD.MOV R9, RZ, RZ, -R7 ;  /* 0x000000ffff097224 */ /* 0x000fe200078e0a07 */
[----:B------:R-:W-:Y:S01]  /*2090*/  MOV R8, RZ ;  /* 0x000000ff00087202 */ /* 0x000fe20000000f00 */
[----:B------:R-:W-:Y:S01]  /*20a0*/  DMUL.RP R12, R30, R12 ;  /* 0x0000000c1e0c7228 */ /* 0x000fe20000008000 */
[----:B------:R-:W-:-:S04]  /*20b0*/  IADD3 R7, PT, PT, -R7, -0x43300000, RZ ;  /* 0xbcd0000007077810 */ /* 0x000fc80007ffe1ff */
[----:B------:R-:W-:-:S05]  /*20c0*/  DFMA R8, R36, -R8, R30 ;  /* 0x800000082408722b */ /* 0x000fca000000001e */
[----:B------:R-:W-:-:S05]  /*20d0*/  LOP3.LUT R29, R13, R29, RZ, 0x3c, !PT ;  /* 0x0000001d0d1d7212 */ /* 0x000fca00078e3cff */
[----:B------:R-:W-:-:S04]  /*20e0*/  FSETP.NEU.AND P0, PT, |R9|, R7, PT ;  /* 0x000000070900720b */ /* 0x000fc80003f0d200 */
[----:B------:R-:W-:Y:S02]  /*20f0*/  FSEL R36, R12, R36, !P0 ;  /* 0x000000240c247208 */ /* 0x000fe40004000000 */
[----:B------:R-:W-:Y:S01]  /*2100*/  FSEL R37, R29, R37, !P0 ;  /* 0x000000251d257208 */ /* 0x000fe20004000000 */
[----:B------:R-:W-:Y:S06]  /*2110*/  BRA `(.L_x_45) ;  /* 0x0000000000547947 */ /* 0x000fec0003800000 */
.L_x_44:
[----:B------:R-:W-:-:S14]  /*2120*/  DSETP.NAN.AND P0, PT, R12, R12, PT ;  /* 0x0000000c0c00722a */ /* 0x000fdc0003f08000 */
[----:B------:R-:W-:Y:S05]  /*2130*/  @P0 BRA `(.L_x_46) ;  /* 0x0000000000440947 */ /* 0x000fea0003800000 */
[----:B------:R-:W-:-:S14]  /*2140*/  DSETP.NAN.AND P0, PT, R8, R8, PT ;  /* 0x000000080800722a */ /* 0x000fdc0003f08000 */
[----:B------:R-:W-:Y:S05]  /*2150*/  @P0 BRA `(.L_x_47) ;  /* 0x0000000000300947 */ /* 0x000fea0003800000 */
[----:B------:R-:W-:Y:S01]  /*2160*/  ISETP.NE.AND P0, PT, R33, R34, PT ;  /* 0x000000222100720c */ /* 0x000fe20003f05270 */
[----:B------:R-:W-:Y:S02]  /*2170*/  IMAD.MOV.U32 R36, RZ, RZ, 0x0 ;  /* 0x00000000ff247424 */ /* 0x000fe400078e00ff */
[----:B------:R-:W-:-:S10]  /*2180*/  IMAD.MOV.U32 R37, RZ, RZ, -0x80000 ;  /* 0xfff80000ff257424 */ /* 0x000fd400078e00ff */
[----:B------:R-:W-:Y:S05]  /*2190*/  @!P0 BRA `(.L_x_45) ;  /* 0x0000000000348947 */ /* 0x000fea0003800000 */
[----:B------:R-:W-:Y:S02]  /*21a0*/  ISETP.NE.AND P0, PT, R33, 0x7ff00000, PT ;  /* 0x7ff000002100780c */ /* 0x000fe40003f05270 */
[----:B------:R-:W-:Y:S02]  /*21b0*/  LOP3.LUT R37, R13, 0x80000000, R9, 0x48, !PT ;  /* 0x800000000d257812 */ /* 0x000fe400078e4809 */
[----:B------:R-:W-:-:S13]  /*21c0*/  ISETP.EQ.OR P0, PT, R34, RZ, !P0 ;  /* 0x000000ff2200720c */ /* 0x000fda0004702670 */
[----:B------:R-:W-:Y:S01]  /*21d0*/  @P0 LOP3.LUT R7, R37, 0x7ff00000, RZ, 0xfc, !PT ;  /* 0x7ff0000025070812 */ /* 0x000fe200078efcff */
[----:B------:R-:W-:Y:S02]  /*21e0*/  @!P0 IMAD.MOV.U32 R36, RZ, RZ, RZ ;  /* 0x000000ffff248224 */ /* 0x000fe400078e00ff */
[----:B------:R-:W-:Y:S01]  /*21f0*/  @P0 IMAD.MOV.U32 R36, RZ, RZ, RZ ;  /* 0x000000ffff240224 */ /* 0x000fe200078e00ff */
[----:B------:R-:W-:Y:S01]  /*2200*/  @P0 MOV R37, R7 ;  /* 0x0000000700250202 */ /* 0x000fe20000000f00 */
[----:B------:R-:W-:Y:S06]  /*2210*/  BRA `(.L_x_45) ;  /* 0x0000000000147947 */ /* 0x000fec0003800000 */
.L_x_47:
[----:B------:R-:W-:Y:S01]  /*2220*/  LOP3.LUT R37, R9, 0x80000, RZ, 0xfc, !PT ;  /* 0x0008000009257812 */ /* 0x000fe200078efcff */
[----:B------:R-:W-:Y:S01]  /*2230*/  IMAD.MOV.U32 R36, RZ, RZ, R8 ;  /* 0x000000ffff247224 */ /* 0x000fe200078e0008 */
[----:B------:R-:W-:Y:S06]  /*2240*/  BRA `(.L_x_45) ;  /* 0x0000000000087947 */ /* 0x000fec0003800000 */
.L_x_46:
[----:B------:R-:W-:Y:S01]  /*2250*/  LOP3.LUT R37, R13, 0x80000, RZ, 0xfc, !PT ;  /* 0x000800000d257812 */ /* 0x000fe200078efcff */
[----:B------:R-:W-:-:S07]  /*2260*/  IMAD.MOV.U32 R36, RZ, RZ, R12 ;  /* 0x000000ffff247224 */ /* 0x000fce00078e000c */
.L_x_45:
[----:B------:R-:W-:Y:S05]  /*2270*/  BSYNC.RECONVERGENT B1 ;  /* 0x0000000000017941 */ /* 0x000fea0003800200 */
.L_x_43:
[----:B------:R-:W-:Y:S02]  /*2280*/  IMAD.MOV.U32 R8, RZ, RZ, R4 ;  /* 0x000000ffff087224 */ /* 0x000fe400078e0004 */
[----:B------:R-:W-:-:S04]  /*2290*/  IMAD.MOV.U32 R9, RZ, RZ, 0x0 ;  /* 0x00000000ff097424 */ /* 0x000fc800078e00ff */
[----:B------:R-:W-:Y:S05]  /*22a0*/  RET.REL.NODEC R8 `(_Z23CalculateEnergiesKernelP4BodyiPdS1_) ;  /* 0xffffffdc08547950 */ /* 0x000fea0003c3ffff */
        .weak           $__internal_1_$__cuda_sm20_dsqrt_rn_f64_mediumpath_v1
        .type           $__internal_1_$__cuda_sm20_dsqrt_rn_f64_mediumpath_v1,@function
        .size           $__internal_1_$__cuda_sm20_dsqrt_rn_f64_mediumpath_v1,(.L_x_123 - $__internal_1_$__cuda_sm20_dsqrt_rn_f64_mediumpath_v1)
$__internal_1_$__cuda_sm20_dsqrt_rn_f64_mediumpath_v1:
[----:B------:R-:W-:Y:S01]  /*22b0*/  ISETP.GE.U32.AND P0, PT, R10, -0x3400000, PT ;  /* 0xfcc000000a00780c */ /* 0x000fe20003f06070 */
[----:B------:R-:W-:Y:S01]  /*22c0*/  BSSY.RECONVERGENT B4, `(.L_x_48) ;  /* 0x0000026000047945 */ /* 0x000fe20003800200 */
[----:B------:R-:W-:Y:S01]  /*22d0*/  IMAD.MOV.U32 R10, RZ, RZ, R30 ;  /* 0x000000ffff0a7224 */ /* 0x000fe200078e001e */
[----:B------:R-:W-:Y:S01]  /*22e0*/  MOV R9, R7 ;  /* 0x0000000700097202 */ /* 0x000fe20000000f00 */
[----:B------:R-:W-:-:S09]  /*22f0*/  IMAD.MOV.U32 R30, RZ, RZ, R4 ;  /* 0x000000ffff1e7224 */ /* 0x000fd200078e0004 */
[----:B------:R-:W-:Y:S05]  /*2300*/  @!P0 BRA `(.L_x_49) ;  /* 0x0000000000208947 */ /* 0x000fea0003800000 */
[----:B------:R-:W-:-:S10]  /*2310*/  DFMA.RM R28, R10, R30, R28 ;  /* 0x0000001e0a1c722b */ /* 0x000fd4000000401c */
[----:B------:R-:W-:-:S05]  /*2320*/  IADD3 R10, P0, PT, R28, 0x1, RZ ;  /* 0x000000011c0a7810 */ /* 0x000fca0007f1e0ff */
[----:B------:R-:W-:-:S06]  /*2330*/  IMAD.X R11, RZ, RZ, R29, P0 ;  /* 0x000000ffff0b7224 */ /* 0x000fcc00000e061d */
[----:B------:R-:W-:-:S08]  /*2340*/  DFMA.RP R8, -R28, R10, R8 ;  /* 0x0000000a1c08722b */ /* 0x000fd00000008108 */
[----:B------:R-:W-:-:S06]  /*2350*/  DSETP.GT.AND P0, PT, R8, RZ, PT ;  /* 0x000000ff0800722a */ /* 0x000fcc0003f04000 */
[----:B------:R-:W-:Y:S02]  /*2360*/  FSEL R10, R10, R28, P0 ;  /* 0x0000001c0a0a7208 */ /* 0x000fe40000000000 */
[----:B------:R-:W-:Y:S01]  /*2370*/  FSEL R11, R11, R29, P0 ;  /* 0x0000001d0b0b7208 */ /* 0x000fe20000000000 */
[----:B------:R-:W-:Y:S06]  /*2380*/  BRA `(.L_x_50) ;  /* 0x0000000000647947 */ /* 0x000fec0003800000 */
.L_x_49:
[----:B------:R-:W-:-:S14]  /*2390*/  DSETP.NE.AND P0, PT, R8, RZ, PT ;  /* 0x000000ff0800722a */ /* 0x000fdc0003f05000 */
[----:B------:R-:W-:Y:S05]  /*23a0*/  @!P0 BRA `(.L_x_51) ;  /* 0x0000000000588947 */ /* 0x000fea0003800000 */
[----:B------:R-:W-:-:S13]  /*23b0*/  ISETP.GE.AND P0, PT, R9, RZ, PT ;  /* 0x000000ff0900720c */ /* 0x000fda0003f06270 */
[----:B------:R-:W-:Y:S01]  /*23c0*/  @!P0 IMAD.MOV.U32 R10, RZ, RZ, 0x0 ;  /* 0x00000000ff0a8424 */ /* 0x000fe200078e00ff */
[----:B------:R-:W-:Y:S01]  /*23d0*/  @!P0 MOV R11, 0xfff80000 ;  /* 0xfff80000000b8802 */ /* 0x000fe20000000f00 */
[----:B------:R-:W-:Y:S06]  /*23e0*/  @!P0 BRA `(.L_x_50) ;  /* 0x00000000004c8947 */ /* 0x000fec0003800000 */
[----:B------:R-:W-:-:S13]  /*23f0*/  ISETP.GT.AND P0, PT, R9, 0x7fefffff, PT ;  /* 0x7fefffff0900780c */ /* 0x000fda0003f04270 */
[----:B------:R-:W-:Y:S05]  /*2400*/  @P0 BRA `(.L_x_51) ;  /* 0x0000000000400947 */ /* 0x000fea0003800000 */
[----:B------:R-:W-:Y:S01]  /*2410*/  DMUL R30, R8, 8.11296384146066816958e+31 ;  /* 0x46900000081e7828 */ /* 0x000fe20000000000 */
[----:B------:R-:W-:Y:S02]  /*2420*/  IMAD.MOV.U32 R28, RZ, RZ, RZ ;  /* 0x000000ffff1c7224 */ /* 0x000fe400078e00ff */
[----:B------:R-:W-:Y:S02]  /*2430*/  IMAD.MOV.U32 R8, RZ, RZ, 0x0 ;  /* 0x00000000ff087424 */ /* 0x000fe400078e00ff */
[----:B------:R-:W-:Y:S01]  /*2440*/  IMAD.MOV.U32 R9, RZ, RZ, 0x3fd80000 ;  /* 0x3fd80000ff097424 */ /* 0x000fe200078e00ff */
[----:B------:R-:W0:Y:S02]  /*2450*/  MUFU.RSQ64H R29, R31 ;  /* 0x0000001f001d7308 */ /* 0x000e240000001c00 */
[----:B0-----:R-:W-:-:S08]  /*2460*/  DMUL R10, R28, R28 ;  /* 0x0000001c1c0a7228 */ /* 0x001fd00000000000 */
[----:B------:R-:W-:-:S08]  /*2470*/  DFMA R10, R30, -R10, 1 ;  /* 0x3ff000001e0a742b */ /* 0x000fd0000000080a */
[----:B------:R-:W-:Y:S02]  /*2480*/  DFMA R8, R10, R8, 0.5 ;  /* 0x3fe000000a08742b */ /* 0x000fe40000000008 */
[----:B------:R-:W-:-:S08]  /*2490*/  DMUL R10, R28, R10 ;  /* 0x0000000a1c0a7228 */ /* 0x000fd00000000000 */
[----:B------:R-:W-:-:S08]  /*24a0*/  DFMA R10, R8, R10, R28 ;  /* 0x0000000a080a722b */ /* 0x000fd0000000001c */
[----:B------:R-:W-:Y:S02]  /*24b0*/  DMUL R8, R30, R10 ;  /* 0x0000000a1e087228 */ /* 0x000fe40000000000 */
[----:B------:R-:W-:-:S06]  /*24c0*/  VIADD R11, R11, 0xfff00000 ;  /* 0xfff000000b0b7836 */ /* 0x000fcc0000000000 */
[----:B------:R-:W-:-:S08]  /*24d0*/  DFMA R28, R8, -R8, R30 ;  /* 0x80000008081c722b */ /* 0x000fd0000000001e */
[----:B------:R-:W-:-:S10]  /*24e0*/  DFMA R10, R10, R28, R8 ;  /* 0x0000001c0a0a722b */ /* 0x000fd40000000008 */
[----:B------:R-:W-:Y:S01]  /*24f0*/  IADD3 R11, PT, PT, R11, -0x3500000, RZ ;  /* 0xfcb000000b0b7810 */ /* 0x000fe20007ffe0ff */
[----:B------:R-:W-:Y:S06]  /*2500*/  BRA `(.L_x_50) ;  /* 0x0000000000047947 */ /* 0x000fec0003800000 */
.L_x_51:
[----:B------:R-:W-:-:S11]  /*2510*/  DADD R10, R8, R8 ;  /* 0x00000000080a7229 */ /* 0x000fd60000000008 */
.L_x_50:
[----:B------:R-:W-:Y:S05]  /*2520*/  BSYNC.RECONVERGENT B4 ;  /* 0x0000000000047941 */ /* 0x000fea0003800200 */
.L_x_48:
[----:B------:R-:W-:Y:S02]  /*2530*/  IMAD.MOV.U32 R33, RZ, RZ, 0x0 ;  /* 0x00000000ff217424 */ /* 0x000fe400078e00ff */
[----:B------:R-:W-:Y:S02]  /*2540*/  IMAD.MOV.U32 R34, RZ, RZ, R10 ;  /* 0x000000ffff227224 */ /* 0x000fe400078e000a */
[----:B------:R-:W-:Y:S01]  /*2550*/  IMAD.MOV.U32 R35, RZ, RZ, R11 ;  /* 0x000000ffff237224 */ /* 0x000fe200078e000b */
[----:B------:R-:W-:Y:S06]  /*2560*/  RET.REL.NODEC R32 `(_Z23CalculateEnergiesKernelP4BodyiPdS1_) ;  /* 0xffffffd820a47950 */ /* 0x000fec0003c3ffff */
.L_x_52:
[----:B------:R-:W-:-:S00]  /*2570*/  BRA `(.L_x_52) ;  /* 0xfffffffc00fc7947 */ /* 0x000fc0000383ffff */
[----:B------:R-:W-:-:S00]  /*2580*/  NOP ;  /* 0x0000000000007918 */ /* 0x000fc00000000000 */
[----:B------:R-:W-:-:S00]  /*2590*/  NOP ;  /* 0x0000000000007918 */ /* 0x000fc00000000000 */
[----:B------:R-:W-:-:S00]  /*25a0*/  NOP ;  /* 0x0000000000007918 */ /* 0x000fc00000000000 */
[----:B------:R-:W-:-:S00]  /*25b0*/  NOP ;  /* 0x0000000000007918 */ /* 0x000fc00000000000 */
[----:B------:R-:W-:-:S00]  /*25c0*/  NOP ;  /* 0x0000000000007918 */ /* 0x000fc00000000000 */
[----:B------:R-:W-:-:S00]  /*25d0*/  NOP ;  /* 0x0000000000007918 */ /* 0x000fc00000000000 */
[----:B------:R-:W-:-:S00]  /*25e0*/  NOP ;  /* 0x0000000000007918 */ /* 0x000fc00000000000 */
[----:B------:R-:W-:-:S00]  /*25f0*/  NOP ;  /* 0x0000000000007918 */ /* 0x000fc00000000000 */
.L_x_123:


//--------------------- .text._Z18ComputeForceKernelP4NodeP4Bodyiiid --------------------------
	.section	.text._Z18ComputeForceKernelP4NodeP4Bodyiiid,"ax",@progbits
	.align	128
        .global         _Z18ComputeForceKernelP4NodeP4Bodyiiid
        .type           _Z18ComputeForceKernelP4NodeP4Bodyiiid,@function
        .size           _Z18ComputeForceKernelP4NodeP4Bodyiiid,(.L_x_125 - _Z18ComputeForceKernelP4NodeP4Bodyiiid)
        .other          _Z18ComputeForceKernelP4NodeP4Bodyiiid,@"STO_CUDA_ENTRY STV_DEFAULT"
_Z18ComputeForceKernelP4NodeP4Bodyiiid:
.text._Z18ComputeForceKernelP4NodeP4Bodyiiid:
[----:B------:R-:W0:Y:S01]  /*0000*/  LDC R1, c[0x0][0x37c] ;  /* 0x0000df00ff017b82 */ /* 0x000e220000000800 */
[----:B------:R-:W1:Y:S07]  /*0010*/  S2R R3, SR_TID.X ;  /* 0x0000000000037919 */ /* 0x000e6e0000002100 */
[----:B------:R-:W1:Y:S01]  /*0020*/  S2UR UR4, SR_CTAID.X ;  /* 0x00000000000479c3 */ /* 0x000e620000002500 */
[----:B------:R-:W2:Y:S01]  /*0030*/  LDCU UR5, c[0x0][0x394] ;  /* 0x00007280ff0577ac */ /* 0x000ea20008000800 */
[----:B0-----:R-:W-:-:S06]  /*0040*/  VIADD R1, R1, 0xffffff00 ;  /* 0xffffff0001017836 */ /* 0x001fcc0000000000 */
[----:B------:R-:W1:Y:S02]  /*0050*/  LDC R46, c[0x0][0x360] ;  /* 0x0000d800ff2e7b82 */ /* 0x000e640000000800 */
[----:B-1----:R-:W-:-:S05]  /*0060*/  IMAD R46, R46, UR4, R3 ;  /* 0x000000042e2e7c24 */ /* 0x002fca000f8e0203 */
[----:B--2---:R-:W-:-:S13]  /*0070*/  ISETP.GE.AND P0, PT, R46, UR5, PT ;  /* 0x000000052e007c0c */ /* 0x004fda000bf06270 */
[----:B------:R-:W-:Y:S05]  /*0080*/  @P0 EXIT ;  /* 0x000000000000094d */ /* 0x000fea0003800000 */
[----:B------:R-:W0:Y:S01]  /*0090*/  LDC.64 R16, c[0x0][0x388] ;  /* 0x0000e200ff107b82 */ /* 0x000e220000000a00 */
[----:B------:R-:W1:Y:S01]  /*00a0*/  LDCU.64 UR4, c[0x0][0x358] ;  /* 0x00006b00ff0477ac */ /* 0x000e620008000a00 */
[----:B0-----:R-:W-:-:S05]  /*00b0*/  IMAD.WIDE R16, R46, 0x60, R16 ;  /* 0x000000602e107825 */ /* 0x001fca00078e0210 */
[----:B-1----:R-:W2:Y:S02]  /*00c0*/  LDG.E.U8 R0, desc[UR4][R16.64] ;  /* 0x0000000410007981 */ /* 0x002ea4000c1e1100 */
[----:B--2---:R-:W-:-:S13]  /*00d0*/  ISETP.NE.AND P0, PT, R0, RZ, PT ;  /* 0x000000ff0000720c */ /* 0x004fda0003f05270 */
[----:B------:R-:W-:Y:S05]  /*00e0*/  @!P0 EXIT ;  /* 0x000000000000894d */ /* 0x000fea0003800000 */
[----:B------:R0:W5:Y:S04]  /*00f0*/  LDG.E.64 R14, desc[UR4][R16.64+0x18] ;  /* 0x00001804100e7981 */ /* 0x000168000c1e1b00 */
[----:B------:R0:W5:Y:S04]  /*0100*/  LDG.E.64 R12, desc[UR4][R16.64+0x20] ;  /* 0x00002004100c7981 */ /* 0x000168000c1e1b00 */
[----:B------:R0:W5:Y:S04]  /*0110*/  LDG.E.64 R10, desc[UR4][R16.64+0x28] ;  /* 0x00002804100a7981 */ /* 0x000168000c1e1b00 */
[----:B------:R0:W5:Y:S01]  /*0120*/  LDG.E.64 R8, desc[UR4][R16.64+0x8] ;  /* 0x0000080410087981 */ /* 0x000162000c1e1b00 */
[----:B------:R-:W-:Y:S01]  /*0130*/  BSSY.RECONVERGENT B1, `(.L_x_53) ;  /* 0x00000d6000017945 */ /* 0x000fe20003800200 */
[----:B------:R-:W-:Y:S01]  /*0140*/  IMAD.MOV.U32 R0, RZ, RZ, 0x1 ;  /* 0x00000001ff007424 */ /* 0x000fe200078e00ff */
[----:B------:R-:W-:Y:S01]  /*0150*/  CS2R R6, SRZ ;  /* 0x0000000000067805 */ /* 0x000fe2000001ff00 */
[----:B------:R0:W-:Y:S01]  /*0160*/  STL [R1], RZ ;  /* 0x000000ff01007387 */ /* 0x0001e20000100800 */
[----:B------:R-:W-:-:S02]  /*0170*/  CS2R R4, SRZ ;  /* 0x0000000000047805 */ /* 0x000fc4000001ff00 */
[----:B------:R-:W-:Y:S01]  /*0180*/  CS2R R2, SRZ ;  /* 0x0000000000027805 */ /* 0x000fe2000001ff00 */
[----:B------:R-:W1:Y:S01]  /*0190*/  LDCU UR6, c[0x0][0x390] ;  /* 0x00007200ff0677ac */ /* 0x000e620008000800 */
[----:B------:R-:W2:Y:S05]  /*01a0*/  LDCU.64 UR10, c[0x0][0x3a0] ;  /* 0x00007400ff0a77ac */ /* 0x000eaa0008000a00 */
.L_x_68:
[----:B------:R-:W-:Y:S02]  /*01b0*/  IMAD.MOV.U32 R47, RZ, RZ, R0 ;  /* 0x000000ffff2f7224 */ /* 0x000fe400078e0000 */
[----:B------:R-:W-:-:S04]  /*01c0*/  VIADD R0, R0, 0xffffffff ;  /* 0xffffffff00007836 */ /* 0x000fc80000000000 */
[----:B------:R-:W-:-:S05]  /*01d0*/  IMAD R18, R0, 0x4, R1 ;  /* 0x0000000400127824 */ /* 0x000fca00078e0201 */
[----:B-1----:R-:W1:Y:S01]  /*01e0*/  LDL R21, [R18] ;  /* 0x0000000012157983 */ /* 0x002e620000100800 */
[----:B------:R-:W-:Y:S01]  /*01f0*/  BSSY.RECONVERGENT B0, `(.L_x_54) ;  /* 0x00000c7000007945 */ /* 0x000fe20003800200 */
[----:B-1----:R-:W-:-:S04]  /*0200*/  ISETP.GE.AND P0, PT, R21, UR6, PT ;  /* 0x0000000615007c0c */ /* 0x002fc8000bf06270 */
[----:B------:R-:W-:-:S13]  /*0210*/  ISETP.LT.OR P0, PT, R21, RZ, P0 ;  /* 0x000000ff1500720c */ /* 0x000fda0000701670 */
[----:B------:R-:W-:Y:S05]  /*0220*/  @P0 BRA `(.L_x_55) ;  /* 0x0000000c000c0947 */ /* 0x000fea0003800000 */
[----:B------:R-:W1:Y:S02]  /*0230*/  LDC.64 R18, c[0x0][0x380] ;  /* 0x0000e000ff127b82 */ /* 0x000e640000000a00 */
[----:B-1----:R-:W-:-:S05]  /*0240*/  IMAD.WIDE.U32 R18, R21, 0x68, R18 ;  /* 0x0000006815127825 */ /* 0x002fca00078e0012 */
[----:B------:R-:W3:Y:S02]  /*0250*/  LDG.E R20, desc[UR4][R18.64+0xc] ;  /* 0x00000c0412147981 */ /* 0x000ee4000c1e1900 */
[----:B---3--:R-:W-:-:S13]  /*0260*/  ISETP.NE.AND P0, PT, R20, RZ, PT ;  /* 0x000000ff1400720c */ /* 0x008fda0003f05270 */
[----:B------:R-:W-:Y:S05]  /*0270*/  @!P0 BRA `(.L_x_55) ;  /* 0x0000000800f88947 */ /* 0x000fea0003800000 */
[----:B------:R-:W3:Y:S02]  /*0280*/  LDG.E.64 R20, desc[UR4][R18.64+0x28] ;  /* 0x0000280412147981 */ /* 0x000ee4000c1e1b00 */
[----:B---3--:R-:W-:-:S14]  /*0290*/  DSETP.GTU.AND P0, PT, R20, RZ, PT ;  /* 0x000000ff1400722a */ /* 0x008fdc0003f0c000 */
[----:B------:R-:W-:Y:S05]  /*02a0*/  @!P0 BRA `(.L_x_55) ;  /* 0x0000000800ec8947 */ /* 0x000fea0003800000 */
[----:B------:R-:W3:Y:S04]  /*02b0*/  LDG.E.64 R22, desc[UR4][R18.64+0x18] ;  /* 0x0000180412167981 */ /* 0x000ee8000c1e1b00 */
[----:B------:R-:W4:Y:S04]  /*02c0*/  LDG.E.64 R24, desc[UR4][R18.64+0x10] ;  /* 0x0000100412187981 */ /* 0x000f28000c1e1b00 */
[----:B------:R-:W2:Y:S01]  /*02d0*/  LDG.E.64 R26, desc[UR4][R18.64+0x20] ;  /* 0x00002004121a7981 */ /* 0x000ea2000c1e1b00 */
[----:B------:R-:W-:Y:S01]  /*02e0*/  IMAD.MOV.U32 R34, RZ, RZ, 0x0 ;  /* 0x00000000ff227424 */ /* 0x000fe200078e00ff */
[----:B------:R-:W-:Y:S01]  /*02f0*/  BSSY.RECONVERGENT B2, `(.L_x_56) ;  /* 0x000001b000027945 */ /* 0x000fe20003800200 */
[----:B------:R-:W-:Y:S01]  /*0300*/  IMAD.MOV.U32 R35, RZ, RZ, 0x3fd80000 ;  /* 0x3fd80000ff237424 */ /* 0x000fe200078e00ff */
[----:B---3-5:R-:W-:-:S02]  /*0310*/  DADD R22, -R12, R22 ;  /* 0x000000000c167229 */ /* 0x028fc40000000116 */
[----:B----4-:R-:W-:-:S06]  /*0320*/  DADD R24, -R14, R24 ;  /* 0x000000000e187229 */ /* 0x010fcc0000000118 */
[----:B------:R-:W-:Y:S02]  /*0330*/  DMUL R28, R22, R22 ;  /* 0x00000016161c7228 */ /* 0x000fe40000000000 */
[----:B--2---:R-:W-:-:S06]  /*0340*/  DADD R26, -R10, R26 ;  /* 0x000000000a1a7229 */ /* 0x004fcc000000011a */
        /* <DEDUP_REMOVED lines=17> */
[----:B------:R-:W-:-:S07]  /*0460*/  MOV R30, 0x480 ;  /* 0x00000480001e7802 */ /* 0x000fce0000000f00 */
[----:B0-----:R-:W-:Y:S05]  /*0470*/  CALL.REL.NOINC `($__internal_3_$__cuda_sm20_dsqrt_rn_f64_mediumpath_v1) ;  /* 0x0000001000507944 */ /* 0x001fea0003c00000 */
[----:B------:R-:W-:Y:S02]  /*0480*/  IMAD.MOV.U32 R30, RZ, RZ, R32 ;  /* 0x000000ffff1e7224 */ /* 0x000fe400078e0020 */
[----:B------:R-:W-:-:S07]  /*0490*/  IMAD.MOV.U32 R31, RZ, RZ, R33 ;  /* 0x000000ffff1f7224 */ /* 0x000fce00078e0021 */
.L_x_57:
[----:B------:R-:W-:Y:S05]  /*04a0*/  BSYNC.RECONVERGENT B2 ;  /* 0x0000000000027941 */ /* 0x000fea0003800200 */
.L_x_56:
[----:B------:R-:W2:Y:S01]  /*04b0*/  LDG.E.U8 R32, desc[UR4][R18.64] ;  /* 0x0000000412207981 */ /* 0x000ea2000c1e1100 */
[----:B------:R-:W-:Y:S01]  /*04c0*/  BSSY.RELIABLE B2, `(.L_x_58) ;  /* 0x0000063000027945 */ /* 0x000fe20003800100 */
[----:B--2---:R-:W-:-:S13]  /*04d0*/  ISETP.NE.AND P0, PT, R32, RZ, PT ;  /* 0x000000ff2000720c */ /* 0x004fda0003f05270 */
[----:B------:R-:W-:Y:S05]  /*04e0*/  @!P0 BRA `(.L_x_59) ;  /* 0x0000000000208947 */ /* 0x000fea0003800000 */
[----:B------:R-:W2:Y:S01]  /*04f0*/  LDG.E R19, desc[UR4][R18.64+0x8] ;  /* 0x0000080412137981 */ /* 0x000ea2000c1e1900 */
[----:B------:R-:W-:Y:S01]  /*0500*/  UMOV UR8, 0x20000000 ;  /* 0x2000000000087882 */ /* 0x000fe20000000000 */
[----:B------:R-:W-:Y:S02]  /*0510*/  UMOV UR9, 0x4202a05f ;  /* 0x4202a05f00097882 */ /* 0x000fe40000000000 */
[----:B------:R-:W-:Y:S01]  /*0520*/  DSETP.GE.AND P0, PT, R30, UR8, PT ;  /* 0x000000081e007e2a */ /* 0x000fe2000bf06000 */
[----:B--2---:R-:W-:-:S13]  /*0530*/  ISETP.NE.AND P1, PT, R19, R46, PT ;  /* 0x0000002e1300720c */ /* 0x004fda0003f25270 */
[----:B------:R-:W-:Y:S05]  /*0540*/  @P0 BRA P1, `(.L_x_60) ;  /* 0x0000000400680947 */ /* 0x000fea0000800000 */
[----:B------:R-:W-:Y:S05]  /*0550*/  BREAK.RELIABLE B2 ;  /* 0x0000000000027942 */ /* 0x000fea0003800100 */
[----:B------:R-:W-:Y:S05]  /*0560*/  BRA `(.L_x_55) ;  /* 0x00000008003c7947 */ /* 0x000fea0003800000 */
.L_x_59:
[----:B------:R-:W2:Y:S01]  /*0570*/  LDG.E.64 R34, desc[UR4][R18.64+0x30] ;  /* 0x0000300412227981 */ /* 0x000ea2000c1e1b00 */
[----:B------:R-:W1:Y:S01]  /*0580*/  MUFU.RCP64H R33, R31 ;  /* 0x0000001f00217308 */ /* 0x000e620000001800 */
[----:B------:R-:W-:Y:S01]  /*0590*/  IMAD.MOV.U32 R32, RZ, RZ, 0x1 ;  /* 0x00000001ff207424 */ /* 0x000fe200078e00ff */
[----:B------:R-:W-:Y:S05]  /*05a0*/  BSSY.RECONVERGENT B3, `(.L_x_61) ;  /* 0x0000011000037945 */ /* 0x000fea0003800200 */
[----:B-1----:R-:W-:-:S08]  /*05b0*/  DFMA R36, R32, -R30, 1 ;  /* 0x3ff000002024742b */ /* 0x002fd0000000081e */
[----:B------:R-:W-:-:S08]  /*05c0*/  DFMA R36, R36, R36, R36 ;  /* 0x000000242424722b */ /* 0x000fd00000000024 */
[----:B------:R-:W-:-:S08]  /*05d0*/  DFMA R36, R32, R36, R32 ;  /* 0x000000242024722b */ /* 0x000fd00000000020 */
[----:B------:R-:W-:-:S08]  /*05e0*/  DFMA R32, R36, -R30, 1 ;  /* 0x3ff000002420742b */ /* 0x000fd0000000081e */
[----:B------:R-:W-:-:S08]  /*05f0*/  DFMA R32, R36, R32, R36 ;  /* 0x000000202420722b */ /* 0x000fd00000000024 */
[----:B--2---:R-:W-:Y:S01]  /*0600*/  DMUL R36, R34, R32 ;  /* 0x0000002022247228 */ /* 0x004fe20000000000 */
        /* <DEDUP_REMOVED lines=8> */
[----:B------:R-:W-:-:S07]  /*0690*/  IMAD.MOV.U32 R37, RZ, RZ, R31 ;  /* 0x000000ffff257224 */ /* 0x000fce00078e001f */
[----:B0-----:R-:W-:Y:S05]  /*06a0*/  CALL.REL.NOINC `($__internal_2_$__cuda_sm20_div_rn_f64_full) ;  /* 0x00000008004c7944 */ /* 0x001fea0003c00000 */
.L_x_62:
[----:B------:R-:W-:Y:S05]  /*06b0*/  BSYNC.RECONVERGENT B3 ;  /* 0x0000000000037941 */ /* 0x000fea0003800200 */
.L_x_61:
[----:B------:R-:W-:-:S14]  /*06c0*/  DSETP.GEU.AND P0, PT, R32, UR10, PT ;  /* 0x0000000a20007e2a */ /* 0x000fdc000bf0e000 */
[----:B------:R-:W-:Y:S05]  /*06d0*/  @P0 BREAK.RELIABLE B2 ;  /* 0x0000000000020942 */ /* 0x000fea0003800100 */
[----:B------:R-:W-:Y:S05]  /*06e0*/  @!P0 BRA `(.L_x_63) ;  /* 0x0000000000ec8947 */ /* 0x000fea0003800000 */
[----:B------:R-:W2:Y:S02]  /*06f0*/  LDG.E R19, desc[UR4][R18.64+0x4] ;  /* 0x0000040412137981 */ /* 0x000ea4000c1e1900 */
[----:B--2---:R-:W-:-:S13]  /*0700*/  ISETP.GE.AND P0, PT, R19, RZ, PT ;  /* 0x000000ff1300720c */ /* 0x004fda0003f06270 */
[----:B------:R-:W-:Y:S05]  /*0710*/  @!P0 BRA `(.L_x_55) ;  /* 0x0000000400d08947 */ /* 0x000fea0003800000 */
[----:B------:R-:W-:Y:S02]  /*0720*/  ISETP.GT.U32.AND P0, PT, R47, 0x40, PT ;  /* 0x000000402f00780c */ /* 0x000fe40003f04070 */
[C---:B------:R-:W-:Y:S02]  /*0730*/  IADD3 R21, PT, PT, R19.reuse, 0x1, RZ ;  /* 0x0000000113157810 */ /* 0x040fe40007ffe0ff */
[----:B------:R-:W-:-:S13]  /*0740*/  ISETP.GE.OR P0, PT, R19, UR6, P0 ;  /* 0x0000000613007c0c */ /* 0x000fda0008706670 */
[----:B------:R-:W-:Y:S02]  /*0750*/  @!P0 IMAD.MOV.U32 R0, RZ, RZ, R47 ;  /* 0x000000ffff008224 */ /* 0x000fe400078e002f */
[----:B------:R-:W-:-:S03]  /*0760*/  @!P0 VIADD R26, R47, 0xffffffff ;  /* 0xffffffff2f1a8836 */ /* 0x000fc60000000000 */
[----:B------:R-:W-:Y:S01]  /*0770*/  ISETP.GT.U32.AND P1, PT, R0, 0x3f, PT ;  /* 0x0000003f0000780c */ /* 0x000fe20003f24070 */
[----:B------:R-:W-:-:S03]  /*0780*/  @!P0 IMAD R28, R26, 0x4, R1 ;  /* 0x000000041a1c8824 */ /* 0x000fc600078e0201 */
[----:B------:R-:W-:Y:S02]  /*0790*/  ISETP.GE.OR P1, PT, R21, UR6, P1 ;  /* 0x0000000615007c0c */ /* 0x000fe40008f26670 */
[----:B------:R1:W-:Y:S11]  /*07a0*/  @!P0 STL [R28], R19 ;  /* 0x000000131c008387 */ /* 0x0003f60000100800 */
[----:B------:R-:W-:-:S02]  /*07b0*/  @!P1 VIADD R20, R0, 0x1 ;  /* 0x0000000100149836 */ /* 0x000fc40000000000 */
[----:B------:R-:W-:Y:S02]  /*07c0*/  @!P1 IMAD R18, R0, 0x4, R1 ;  /* 0x0000000400129824 */ /* 0x000fe400078e0201 */
[----:B------:R-:W-:Y:S02]  /*07d0*/  @!P1 IMAD.MOV.U32 R0, RZ, RZ, R20 ;  /* 0x000000ffff009224 */ /* 0x000fe400078e0014 */
[----:B------:R-:W-:Y:S01]  /*07e0*/  VIADD R20, R19, 0x2 ;  /* 0x0000000213147836 */ /* 0x000fe20000000000 */
[----:B------:R1:W-:Y:S02]  /*07f0*/  @!P1 STL [R18], R21 ;  /* 0x0000001512009387 */ /* 0x0003e40000100800 */
[----:B------:R-:W-:-:S04]  /*0800*/  ISETP.GT.U32.AND P2, PT, R0, 0x3f, PT ;  /* 0x0000003f0000780c */ /* 0x000fc80003f44070 */
[----:B------:R-:W-:-:S13]  /*0810*/  ISETP.GE.OR P2, PT, R20, UR6, P2 ;  /* 0x0000000614007c0c */ /* 0x000fda0009746670 */
[C---:B------:R-:W-:Y:S02]  /*0820*/  @!P2 VIADD R22, R0.reuse, 0x1 ;  /* 0x000000010016a836 */ /* 0x040fe40000000000 */
[----:B------:R-:W-:Y:S02]  /*0830*/  @!P2 IMAD R27, R0, 0x4, R1 ;  /* 0x00000004001ba824 */ /* 0x000fe400078e0201 */
[----:B------:R-:W-:Y:S01]  /*0840*/  @!P2 IMAD.MOV.U32 R0, RZ, RZ, R22 ;  /* 0x000000ffff00a224 */ /* 0x000fe200078e0016 */
[----:B------:R-:W-:Y:S02]  /*0850*/  IADD3 R22, PT, PT, R19, 0x3, RZ ;  /* 0x0000000313167810 */ /* 0x000fe40007ffe0ff */
[----:B------:R1:W-:Y:S02]  /*0860*/  @!P2 STL [R27], R20 ;  /* 0x000000141b00a387 */ /* 0x0003e40000100800 */
[----:B------:R-:W-:-:S04]  /*0870*/  ISETP.GT.U32.AND P3, PT, R0, 0x3f, PT ;  /* 0x0000003f0000780c */ /* 0x000fc80003f64070 */
[----:B------:R-:W-:-:S13]  /*0880*/  ISETP.GE.OR P3, PT, R22, UR6, P3 ;  /* 0x0000000616007c0c */ /* 0x000fda0009f66670 */
[C---:B------:R-:W-:Y:S02]  /*0890*/  @!P3 VIADD R23, R0.reuse, 0x1 ;  /* 0x000000010017b836 */ /* 0x040fe40000000000 */
        /* <DEDUP_REMOVED lines=20> */
[C---:B------:R-:W-:Y:S01]  /*09e0*/  @!P6 IADD3 R26, PT, PT, R0.reuse, 0x1, RZ ;  /* 0x00000001001ae810 */ /* 0x040fe20007ffe0ff */
[----:B------:R-:W-:-:S04]  /*09f0*/  @!P6 IMAD R32, R0, 0x4, R1 ;  /* 0x000000040020e824 */ /* 0x000fc800078e0201 */
[----:B------:R-:W-:Y:S01]  /*0a00*/  @!P6 IMAD.MOV.U32 R0, RZ, RZ, R26 ;  /* 0x000000ffff00e224 */ /* 0x000fe200078e001a */
[----:B------:R1:W-:Y:S01]  /*0a10*/  @!P6 STL [R32], R25 ;  /* 0x000000192000e387 */ /* 0x0003e20000100800 */
[----:B------:R-:W-:-:S03]  /*0a20*/  VIADD R26, R19, 0x7 ;  /* 0x00000007131a7836 */ /* 0x000fc60000000000 */
[----:B------:R-:W-:-:S04]  /*0a30*/  ISETP.GT.U32.AND P0, PT, R0, 0x3f, PT ;  /* 0x0000003f0000780c */ /* 0x000fc80003f04070 */
[----:B------:R-:W-:-:S13]  /*0a40*/  ISETP.GE.OR P0, PT, R26, UR6, P0 ;  /* 0x000000061a007c0c */ /* 0x000fda0008706670 */
[----:B-1----:R-:W-:Y:S05]  /*0a50*/  @P0 BRA `(.L_x_55) ;  /* 0x0000000400000947 */ /* 0x002fea0003800000 */
[C---:B------:R-:W-:Y:S02]  /*0a60*/  IMAD R19, R0.reuse, 0x4, R1 ;  /* 0x0000000400137824 */ /* 0x040fe400078e0201 */
[----:B------:R-:W-:-:S03]  /*0a70*/  VIADD R0, R0, 0x1 ;  /* 0x0000000100007836 */ /* 0x000fc60000000000 */
[----:B------:R1:W-:Y:S01]  /*0a80*/  STL [R19], R26 ;  /* 0x0000001a13007387 */ /* 0x0003e20000100800 */
[----:B------:R-:W-:Y:S05]  /*0a90*/  BRA `(.L_x_55) ;  /* 0x0000000000f07947 */ /* 0x000fea0003800000 */
.L_x_63:
[----:B------:R-:W-:Y:S01]  /*0aa0*/  UMOV UR8, 0x20000000 ;  /* 0x2000000000087882 */ /* 0x000fe20000000000 */
[----:B------:R-:W-:Y:S02]  /*0ab0*/  UMOV UR9, 0x4202a05f ;  /* 0x4202a05f00097882 */ /* 0x000fe40000000000 */
[----:B------:R-:W-:-:S14]  /*0ac0*/  DSETP.GE.AND P0, PT, R30, UR8, PT ;  /* 0x000000081e007e2a */ /* 0x000fdc000bf06000 */
[----:B------:R-:W-:Y:S05]  /*0ad0*/  @!P0 BREAK.RELIABLE B2 ;  /* 0x0000000000028942 */ /* 0x000fea0003800100 */
[----:B------:R-:W-:Y:S05]  /*0ae0*/  @!P0 BRA `(.L_x_55) ;  /* 0x0000000000dc8947 */ /* 0x000fea0003800000 */
.L_x_60:
[----:B------:R-:W-:Y:S05]  /*0af0*/  BSYNC.RELIABLE B2 ;  /* 0x0000000000027941 */ /* 0x000fea0003800100 */
.L_x_58:
[----:B------:R-:W-:Y:S01]  /*0b00*/  DMUL R28, R28, R30 ;  /* 0x0000001e1c1c7228 */ /* 0x000fe20000000000 */
[----:B------:R-:W-:Y:S01]  /*0b10*/  IMAD.MOV.U32 R18, RZ, RZ, 0x1 ;  /* 0x00000001ff127424 */ /* 0x000fe200078e00ff */
[----:B------:R-:W-:Y:S01]  /*0b20*/  UMOV UR8, 0xffed8acc ;  /* 0xffed8acc00087882 */ /* 0x000fe20000000000 */
[----:B------:R-:W-:Y:S01]  /*0b30*/  UMOV UR9, 0x3dd2589e ;  /* 0x3dd2589e00097882 */ /* 0x000fe20000000000 */
[----:B------:R-:W-:Y:S02]  /*0b40*/  BSSY.RECONVERGENT B2, `(.L_x_64) ;  /* 0x0000016000027945 */ /* 0x000fe40003800200 */
[----:B------:R-:W1:Y:S02]  /*0b50*/  MUFU.RCP64H R19, R29 ;  /* 0x0000001d00137308 */ /* 0x000e640000001800 */
[----:B-1----:R-:W-:-:S08]  /*0b60*/  DFMA R30, -R28, R18, 1 ;  /* 0x3ff000001c1e742b */ /* 0x002fd00000000112 */
[----:B------:R-:W-:-:S08]  /*0b70*/  DFMA R30, R30, R30, R30 ;  /* 0x0000001e1e1e722b */ /* 0x000fd0000000001e */
[----:B------:R-:W-:Y:S02]  /*0b80*/  DFMA R30, R18, R30, R18 ;  /* 0x0000001e121e722b */ /* 0x000fe40000000012 */
[----:B------:R-:W-:-:S06]  /*0b90*/  DMUL R18, R8, UR8 ;  /* 0x0000000808127c28 */ /* 0x000fcc0008000000 */
[----:B------:R-:W-:Y:S02]  /*0ba0*/  DFMA R32, -R28, R30, 1 ;  /* 0x3ff000001c20742b */ /* 0x000fe4000000011e */
[----:B------:R-:W-:-:S06]  /*0bb0*/  DMUL R34, R20, R18 ;  /* 0x0000001214227228 */ /* 0x000fcc0000000000 */
[----:B------:R-:W-:-:S04]  /*0bc0*/  DFMA R32, R30, R32, R30 ;  /* 0x000000201e20722b */ /* 0x000fc8000000001e */
[----:B------:R-:W-:-:S04]  /*0bd0*/  FSETP.GEU.AND P1, PT, |R35|, 6.5827683646048100446e-37, PT ;  /* 0x036000002300780b */ /* 0x000fc80003f2e200 */
[----:B------:R-:W-:-:S08]  /*0be0*/  DMUL R18, R34, R32 ;  /* 0x0000002022127228 */ /* 0x000fd00000000000 */
[----:B------:R-:W-:-:S08]  /*0bf0*/  DFMA R20, -R28, R18, R34 ;  /* 0x000000121c14722b */ /* 0x000fd00000000122 */
        /* <DEDUP_REMOVED lines=8> */
[----:B------:R-:W-:Y:S01]  /*0c80*/  MOV R18, R32 ;  /* 0x0000002000127202 */ /* 0x000fe20000000f00 */
[----:B------:R-:W-:-:S07]  /*0c90*/  IMAD.MOV.U32 R19, RZ, RZ, R33 ;  /* 0x000000ffff137224 */ /* 0x000fce00078e0021 */
.L_x_65:
[----:B------:R-:W-:Y:S05]  /*0ca0*/  BSYNC.RECONVERGENT B2 ;  /* 0x0000000000027941 */ /* 0x000fea0003800200 */
.L_x_64:
[----:B------:R-:W1:Y:S01]  /*0cb0*/  MUFU.RCP64H R21, R9 ;  /* 0x0000000900157308 */ /* 0x000e620000001800 */
[----:B------:R-:W-:Y:S01]  /*0cc0*/  IMAD.MOV.U32 R20, RZ, RZ, 0x1 ;  /* 0x00000001ff147424 */ /* 0x000fe200078e00ff */
[----:B------:R-:W-:Y:S01]  /*0cd0*/  FSETP.GEU.AND P1, PT, |R19|, 6.5827683646048100446e-37, PT ;  /* 0x036000001300780b */ /* 0x000fe20003f2e200 */
[----:B------:R-:W-:Y:S04]  /*0ce0*/  BSSY.RECONVERGENT B2, `(.L_x_66) ;  /* 0x0000014000027945 */ /* 0x000fe80003800200 */
[----:B-1----:R-:W-:-:S08]  /*0cf0*/  DFMA R28, -R8, R20, 1 ;  /* 0x3ff00000081c742b */ /* 0x002fd00000000114 */
[----:B------:R-:W-:-:S08]  /*0d00*/  DFMA R28, R28, R28, R28 ;  /* 0x0000001c1c1c722b */ /* 0x000fd0000000001c */
[----:B------:R-:W-:-:S08]  /*0d10*/  DFMA R28, R20, R28, R20 ;  /* 0x0000001c141c722b */ /* 0x000fd00000000014 */
[----:B------:R-:W-:-:S08]  /*0d20*/  DFMA R20, -R8, R28, 1 ;  /* 0x3ff000000814742b */ /* 0x000fd0000000011c */
[----:B------:R-:W-:-:S08]  /*0d30*/  DFMA R20, R28, R20, R28 ;  /* 0x000000141c14722b */ /* 0x000fd0000000001c */
        /* <DEDUP_REMOVED lines=8> */
[----:B------:R-:W-:Y:S02]  /*0dc0*/  IMAD.MOV.U32 R35, RZ, RZ, R19 ;  /* 0x000000ffff237224 */ /* 0x000fe400078e0013 */
[----:B------:R-:W-:Y:S02]  /*0dd0*/  IMAD.MOV.U32 R36, RZ, RZ, R8 ;  /* 0x000000ffff247224 */ /* 0x000fe400078e0008 */
[----:B------:R-:W-:-:S07]  /*0de0*/  IMAD.MOV.U32 R37, RZ, RZ, R9 ;  /* 0x000000ffff257224 */ /* 0x000fce00078e0009 */
[----:B0-----:R-:W-:Y:S05]  /*0df0*/  CALL.REL.NOINC `($__internal_2_$__cuda_sm20_div_rn_f64_full) ;  /* 0x0000000000787944 */ /* 0x001fea0003c00000 */
[----:B------:R-:W-:Y:S01]  /*0e00*/  IMAD.MOV.U32 R20, RZ, RZ, R32 ;  /* 0x000000ffff147224 */ /* 0x000fe200078e0020 */
[----:B------:R-:W-:-:S07]  /*0e10*/  MOV R21, R33 ;  /* 0x0000002100157202 */ /* 0x000fce0000000f00 */
.L_x_67:
[----:B------:R-:W-:Y:S05]  /*0e20*/  BSYNC.RECONVERGENT B2 ;  /* 0x0000000000027941 */ /* 0x000fea0003800200 */
.L_x_66:
[-C--:B------:R-:W-:Y:S02]  /*0e30*/  DFMA R2, R24, R20.reuse, R2 ;  /* 0x000000141802722b */ /* 0x080fe40000000002 */
[-C--:B------:R-:W-:Y:S02]  /*0e40*/  DFMA R4, R22, R20.reuse, R4 ;  /* 0x000000141604722b */ /* 0x080fe40000000004 */
[----:B------:R-:W-:-:S11]  /*0e50*/  DFMA R6, R26, R20, R6 ;  /* 0x000000141a06722b */ /* 0x000fd60000000006 */
.L_x_55:
[----:B--2---:R-:W-:Y:S05]  /*0e60*/  BSYNC.RECONVERGENT B0 ;  /* 0x0000000000007941 */ /* 0x004fea0003800200 */
.L_x_54:
[----:B------:R-:W-:-:S13]  /*0e70*/  ISETP.NE.AND P0, PT, R0, RZ, PT ;  /* 0x000000ff0000720c */ /* 0x000fda0003f05270 */
[----:B------:R-:W-:Y:S05]  /*0e80*/  @P0 BRA `(.L_x_68) ;  /* 0xfffffff000c80947 */ /* 0x000fea000383ffff */
[----:B------:R-:W-:Y:S05]  /*0e90*/  BSYNC.RECONVERGENT B1 ;  /* 0x0000000000017941 */ /* 0x000fea0003800200 */
.L_x_53:
[----:B------:R-:W-:Y:S05]  /*0ea0*/  WARPSYNC.ALL ;  /* 0x0000000000007948 */ /* 0x000fea0003800000 */
[----:B-----5:R-:W2:Y:S04]  /*0eb0*/  LDG.E.64 R8, desc[UR4][R16.64+0x30] ;  /* 0x0000300410087981 */ /* 0x020ea8000c1e1b00 */
[----:B-1----:R-:W3:Y:S04]  /*0ec0*/  LDG.E.64 R18, desc[UR4][R16.64+0x38] ;  /* 0x0000380410127981 */ /* 0x002ee8000c1e1b00 */
[----:B------:R-:W4:Y:S04]  /*0ed0*/  LDG.E.64 R20, desc[UR4][R16.64+0x40] ;  /* 0x0000400410147981 */ /* 0x000f28000c1e1b00 */
[----:B------:R-:W-:Y:S04]  /*0ee0*/  STG.E.64 desc[UR4][R16.64+0x48], R2 ;  /* 0x0000480210007986 */ /* 0x000fe8000c101b04 */
[----:B------:R-:W-:Y:S04]  /*0ef0*/  STG.E.64 desc[UR4][R16.64+0x50], R4 ;  /* 0x0000500410007986 */ /* 0x000fe8000c101b04 */
[----:B------:R-:W-:Y:S01]  /*0f00*/  STG.E.64 desc[UR4][R16.64+0x58], R6 ;  /* 0x0000580610007986 */ /* 0x000fe2000c101b04 */
[----:B--2---:R-:W-:-:S02]  /*0f10*/  DFMA R8, R2, 25000, R8 ;  /* 0x40d86a000208782b */ /* 0x004fc40000000008 */
[----:B---3--:R-:W-:-:S05]  /*0f20*/  DFMA R18, R4, 25000, R18 ;  /* 0x40d86a000412782b */ /* 0x008fca0000000012 */
[----:B------:R-:W-:Y:S01]  /*0f30*/  STG.E.64 desc[UR4][R16.64+0x30], R8 ;  /* 0x0000300810007986 */ /* 0x000fe2000c101b04 */
[----:B----4-:R-:W-:Y:S02]  /*0f40*/  DFMA R20, R6, 25000, R20 ;  /* 0x40d86a000614782b */ /* 0x010fe40000000014 */
[----:B------:R-:W-:Y:S01]  /*0f50*/  DFMA R14, R8, 25000, R14 ;  /* 0x40d86a00080e782b */ /* 0x000fe2000000000e */
[----:B------:R-:W-:Y:S01]  /*0f60*/  STG.E.64 desc[UR4][R16.64+0x38], R18 ;  /* 0x0000381210007986 */ /* 0x000fe2000c101b04 */
[----:B------:R-:W-:-:S03]  /*0f70*/  DFMA R12, R18, 25000, R12 ;  /* 0x40d86a00120c782b */ /* 0x000fc6000000000c */
[----:B------:R-:W-:Y:S01]  /*0f80*/  STG.E.64 desc[UR4][R16.64+0x40], R20 ;  /* 0x0000401410007986 */ /* 0x000fe2000c101b04 */
[----:B------:R-:W-:-:S03]  /*0f90*/  DFMA R10, R20, 25000, R10 ;  /* 0x40d86a00140a782b */ /* 0x000fc6000000000a */
[----:B------:R-:W-:Y:S04]  /*0fa0*/  STG.E.64 desc[UR4][R16.64+0x18], R14 ;  /* 0x0000180e10007986 */ /* 0x000fe8000c101b04 */
[----:B------:R-:W-:Y:S04]  /*0fb0*/  STG.E.64 desc[UR4][R16.64+0x20], R12 ;  /* 0x0000200c10007986 */ /* 0x000fe8000c101b04 */
[----:B------:R-:W-:Y:S01]  /*0fc0*/  STG.E.64 desc[UR4][R16.64+0x28], R10 ;  /* 0x0000280a10007986 */ /* 0x000fe2000c101b04 */
[----:B------:R-:W-:Y:S05]  /*0fd0*/  EXIT ;  /* 0x000000000000794d */ /* 0x000fea0003800000 */
        .weak           $__internal_2_$__cuda_sm20_div_rn_f64_full
        .type           $__internal_2_$__cuda_sm20_div_rn_f64_full,@function
        .size           $__internal_2_$__cuda_sm20_div_rn_f64_full,($__internal_3_$__cuda_sm20_dsqrt_rn_f64_mediumpath_v1 - $__internal_2_$__cuda_sm20_div_rn_f64_full)
$__internal_2_$__cuda_sm20_div_rn_f64_full:
[----:B------:R-:W-:Y:S01]  /*0fe0*/  IMAD.MOV.U32 R33, RZ, RZ, R35 ;  /* 0x000000ffff217224 */ /* 0x000fe200078e0023 */
[C---:B------:R-:W-:Y:S01]  /*0ff0*/  FSETP.GEU.AND P0, PT, |R37|.reuse, 1.469367938527859385e-39, PT ;  /* 0x001000002500780b */ /* 0x040fe20003f0e200 */
[----:B------:R-:W-:Y:S01]  /*1000*/  IMAD.MOV.U32 R32, RZ, RZ, R34 ;  /* 0x000000ffff207224 */ /* 0x000fe200078e0022 */
[----:B------:R-:W-:Y:S01]  /*1010*/  LOP3.LUT R34, R37, 0x800fffff, RZ, 0xc0, !PT ;  /* 0x800fffff25227812 */ /* 0x000fe200078ec0ff */
[----:B------:R-:W-:Y:S01]  /*1020*/  IMAD.MOV.U32 R50, RZ, RZ, 0x1ca00000 ;  /* 0x1ca00000ff327424 */ /* 0x000fe200078e00ff */
[C---:B------:R-:W-:Y:S01]  /*1030*/  FSETP.GEU.AND P2, PT, |R33|.reuse, 1.469367938527859385e-39, PT ;  /* 0x001000002100780b */ /* 0x040fe20003f4e200 */
[----:B------:R-:W-:Y:S01]  /*1040*/  IMAD.MOV.U32 R40, RZ, RZ, 0x1 ;  /* 0x00000001ff287424 */ /* 0x000fe200078e00ff */
[----:B------:R-:W-:Y:S01]  /*1050*/  LOP3.LUT R35, R34, 0x3ff00000, RZ, 0xfc, !PT ;  /* 0x3ff0000022237812 */ /* 0x000fe200078efcff */
[----:B------:R-:W-:Y:S01]  /*1060*/  IMAD.MOV.U32 R34, RZ, RZ, R36 ;  /* 0x000000ffff227224 */ /* 0x000fe200078e0024 */
[----:B------:R-:W-:Y:S01]  /*1070*/  LOP3.LUT R49, R33, 0x7ff00000, RZ, 0xc0, !PT ;  /* 0x7ff0000021317812 */ /* 0x000fe200078ec0ff */
[----:B------:R-:W-:Y:S01]  /*1080*/  BSSY.RECONVERGENT B4, `(.L_x_69) ;  /* 0x000004f000047945 */ /* 0x000fe20003800200 */
[----:B------:R-:W-:-:S03]  /*1090*/  LOP3.LUT R52, R37, 0x7ff00000, RZ, 0xc0, !PT ;  /* 0x7ff0000025347812 */ /* 0x000fc600078ec0ff */
[----:B------:R-:W-:Y:S01]  /*10a0*/  @!P0 DMUL R34, R36, 8.98846567431157953865e+307 ;  /* 0x7fe0000024228828 */ /* 0x000fe20000000000 */
[----:B------:R-:W-:-:S03]  /*10b0*/  ISETP.GE.U32.AND P1, PT, R49, R52, PT ;  /* 0x000000343100720c */ /* 0x000fc60003f26070 */
[----:B------:R-:W-:Y:S01]  /*10c0*/  @!P2 LOP3.LUT R38, R37, 0x7ff00000, RZ, 0xc0, !PT ;  /* 0x7ff000002526a812 */ /* 0x000fe200078ec0ff */
[----:B------:R-:W-:Y:S01]  /*10d0*/  @!P2 IMAD.MOV.U32 R42, RZ, RZ, RZ ;  /* 0x000000ffff2aa224 */ /* 0x000fe200078e00ff */
[----:B------:R-:W0:Y:S01]  /*10e0*/  MUFU.RCP64H R41, R35 ;  /* 0x0000002300297308 */ /* 0x000e220000001800 */
[C---:B------:R-:W-:Y:S02]  /*10f0*/  SEL R39, R50.reuse, 0x63400000, !P1 ;  /* 0x6340000032277807 */ /* 0x040fe40004800000 */
[----:B------:R-:W-:Y:S01]  /*1100*/  @!P2 ISETP.GE.U32.AND P3, PT, R49, R38, PT ;  /* 0x000000263100a20c */ /* 0x000fe20003f66070 */
[----:B------:R-:W-:Y:S01]  /*1110*/  IMAD.MOV.U32 R38, RZ, RZ, R32 ;  /* 0x000000ffff267224 */ /* 0x000fe200078e0020 */
[----:B------:R-:W-:Y:S02]  /*1120*/  LOP3.LUT R39, R39, 0x800fffff, R33, 0xf8, !PT ;  /* 0x800fffff27277812 */ /* 0x000fe400078ef821 */
[----:B------:R-:W-:Y:S02]  /*1130*/  @!P2 SEL R43, R50, 0x63400000, !P3 ;  /* 0x63400000322ba807 */ /* 0x000fe40005800000 */
[----:B------:R-:W-:-:S02]  /*1140*/  @!P0 LOP3.LUT R52, R35, 0x7ff00000, RZ, 0xc0, !PT ;  /* 0x7ff0000023348812 */ /* 0x000fc400078ec0ff */
[----:B------:R-:W-:-:S04]  /*1150*/  @!P2 LOP3.LUT R43, R43, 0x80000000, R33, 0xf8, !PT ;  /* 0x800000002b2ba812 */ /* 0x000fc800078ef821 */
[----:B------:R-:W-:-:S06]  /*1160*/  @!P2 LOP3.LUT R43, R43, 0x100000, RZ, 0xfc, !PT ;  /* 0x001000002b2ba812 */ /* 0x000fcc00078efcff */
[----:B------:R-:W-:Y:S02]  /*1170*/  @!P2 DFMA R38, R38, 2, -R42 ;  /* 0x400000002626a82b */ /* 0x000fe4000000082a */
[----:B0-----:R-:W-:-:S08]  /*1180*/  DFMA R42, R40, -R34, 1 ;  /* 0x3ff00000282a742b */ /* 0x001fd00000000822 */
[----:B------:R-:W-:-:S08]  /*1190*/  DFMA R42, R42, R42, R42 ;  /* 0x0000002a2a2a722b */ /* 0x000fd0000000002a */
[----:B------:R-:W-:-:S08]  /*11a0*/  DFMA R42, R40, R42, R40 ;  /* 0x0000002a282a722b */ /* 0x000fd00000000028 */
[----:B------:R-:W-:-:S08]  /*11b0*/  DFMA R40, R42, -R34, 1 ;  /* 0x3ff000002a28742b */ /* 0x000fd00000000822 */
[----:B------:R-:W-:-:S08]  /*11c0*/  DFMA R40, R42, R40, R42 ;  /* 0x000000282a28722b */ /* 0x000fd0000000002a */
[----:B------:R-:W-:-:S08]  /*11d0*/  DMUL R42, R40, R38 ;  /* 0x00000026282a7228 */ /* 0x000fd00000000000 */
[----:B------:R-:W-:-:S08]  /*11e0*/  DFMA R44, R42, -R34, R38 ;  /* 0x800000222a2c722b */ /* 0x000fd00000000026 */
[----:B------:R-:W-:Y:S01]  /*11f0*/  DFMA R44, R40, R44, R42 ;  /* 0x0000002c282c722b */ /* 0x000fe2000000002a */
[----:B------:R-:W-:Y:S02]  /*1200*/  MOV R42, R49 ;  /* 0x00000031002a7202 */ /* 0x000fe40000000f00 */
[----:B------:R-:W-:-:S05]  /*1210*/  @!P2 LOP3.LUT R42, R39, 0x7ff00000, RZ, 0xc0, !PT ;  /* 0x7ff00000272aa812 */ /* 0x000fca00078ec0ff */
[----:B------:R-:W-:-:S05]  /*1220*/  VIADD R40, R42, 0xffffffff ;  /* 0xffffffff2a287836 */ /* 0x000fca0000000000 */
[----:B------:R-:W-:Y:S01]  /*1230*/  ISETP.GT.U32.AND P0, PT, R40, 0x7feffffe, PT ;  /* 0x7feffffe2800780c */ /* 0x000fe20003f04070 */
[----:B------:R-:W-:-:S05]  /*1240*/  VIADD R40, R52, 0xffffffff ;  /* 0xffffffff34287836 */ /* 0x000fca0000000000 */
[----:B------:R-:W-:-:S13]  /*1250*/  ISETP.GT.U32.OR P0, PT, R40, 0x7feffffe, P0 ;  /* 0x7feffffe2800780c */ /* 0x000fda0000704470 */
[----:B------:R-:W-:Y:S05]  /*1260*/  @P0 BRA `(.L_x_70) ;  /* 0x00000000006c0947 */ /* 0x000fea0003800000 */
[----:B------:R-:W-:-:S04]  /*1270*/  LOP3.LUT R40, R37, 0x7ff00000, RZ, 0xc0, !PT ;  /* 0x7ff0000025287812 */ /* 0x000fc800078ec0ff */
[CC--:B------:R-:W-:Y:S02]  /*1280*/  VIADDMNMX R32, R49.reuse, -R40.reuse, 0xb9600000, !PT ;  /* 0xb960000031207446 */ /* 0x0c0fe40007800928 */
[----:B------:R-:W-:Y:S02]  /*1290*/  ISETP.GE.U32.AND P0, PT, R49, R40, PT ;  /* 0x000000283100720c */ /* 0x000fe40003f06070 */
[----:B------:R-:W-:Y:S02]  /*12a0*/  VIMNMX R32, PT, PT, R32, 0x46a00000, PT ;  /* 0x46a0000020207848 */ /* 0x000fe40003fe0100 */
[----:B------:R-:W-:-:S05]  /*12b0*/  SEL R33, R50, 0x63400000, !P0 ;  /* 0x6340000032217807 */ /* 0x000fca0004000000 */
[----:B------:R-:W-:Y:S02]  /*12c0*/  IMAD.IADD R42, R32, 0x1, -R33 ;  /* 0x00000001202a7824 */ /* 0x000fe400078e0a21 */
[----:B------:R-:W-:Y:S02]  /*12d0*/  IMAD.MOV.U32 R32, RZ, RZ, RZ ;  /* 0x000000ffff207224 */ /* 0x000fe400078e00ff */
[----:B------:R-:W-:-:S06]  /*12e0*/  VIADD R33, R42, 0x7fe00000 ;  /* 0x7fe000002a217836 */ /* 0x000fcc0000000000 */
[----:B------:R-:W-:-:S10]  /*12f0*/  DMUL R40, R44, R32 ;  /* 0x000000202c287228 */ /* 0x000fd40000000000 */
[----:B------:R-:W-:-:S13]  /*1300*/  FSETP.GTU.AND P0, PT, |R41|, 1.469367938527859385e-39, PT ;  /* 0x001000002900780b */ /* 0x000fda0003f0c200 */
[----:B------:R-:W-:Y:S05]  /*1310*/  @P0 BRA `(.L_x_71) ;  /* 0x0000000000940947 */ /* 0x000fea0003800000 */
[----:B------:R-:W-:-:S06]  /*1320*/  DFMA R34, R44, -R34, R38 ;  /* 0x800000222c22722b */ /* 0x000fcc0000000026 */
[----:B------:R-:W-:-:S04]  /*1330*/  IMAD.MOV.U32 R34, RZ, RZ, RZ ;  /* 0x000000ffff227224 */ /* 0x000fc800078e00ff */
[C---:B------:R-:W-:Y:S02]  /*1340*/  FSETP.NEU.AND P0, PT, R35.reuse, RZ, PT ;  /* 0x000000ff2300720b */ /* 0x040fe40003f0d000 */
[----:B------:R-:W-:-:S04]  /*1350*/  LOP3.LUT R37, R35, 0x80000000, R37, 0x48, !PT ;  /* 0x8000000023257812 */ /* 0x000fc800078e4825 */
[----:B------:R-:W-:-:S07]  /*1360*/  LOP3.LUT R35, R37, R33, RZ, 0xfc, !PT ;  /* 0x0000002125237212 */ /* 0x000fce00078efcff */
[----:B------:R-:W-:Y:S05]  /*1370*/  @!P0 BRA `(.L_x_71) ;  /* 0x00000000007c8947 */ /* 0x000fea0003800000 */
[----:B------:R-:W-:Y:S01]  /*1380*/  IMAD.MOV R33, RZ, RZ, -R42 ;  /* 0x000000ffff217224 */ /* 0x000fe200078e0a2a */
[----:B------:R-:W-:Y:S01]  /*1390*/  MOV R32, RZ ;  /* 0x000000ff00207202 */ /* 0x000fe20000000f00 */
[----:B------:R-:W-:-:S05]  /*13a0*/  DMUL.RP R34, R44, R34 ;  /* 0x000000222c227228 */ /* 0x000fca0000008000 */
[----:B------:R-:W-:-:S05]  /*13b0*/  DFMA R32, R40, -R32, R44 ;  /* 0x800000202820722b */ /* 0x000fca000000002c */
[----:B------:R-:W-:Y:S02]  /*13c0*/  LOP3.LUT R37, R35, R37, RZ, 0x3c, !PT ;  /* 0x0000002523257212 */ /* 0x000fe400078e3cff */
[----:B------:R-:W-:-:S04]  /*13d0*/  IADD3 R32, PT, PT, -R42, -0x43300000, RZ ;  /* 0xbcd000002a207810 */ /* 0x000fc80007ffe1ff */
[----:B------:R-:W-:-:S04]  /*13e0*/  FSETP.NEU.AND P0, PT, |R33|, R32, PT ;  /* 0x000000202100720b */ /* 0x000fc80003f0d200 */
[----:B------:R-:W-:Y:S02]  /*13f0*/  FSEL R40, R34, R40, !P0 ;  /* 0x0000002822287208 */ /* 0x000fe40004000000 */
[----:B------:R-:W-:Y:S01]  /*1400*/  FSEL R41, R37, R41, !P0 ;  /* 0x0000002925297208 */ /* 0x000fe20004000000 */
[----:B------:R-:W-:Y:S06]  /*1410*/  BRA `(.L_x_71) ;  /* 0x0000000000547947 */ /* 0x000fec0003800000 */
.L_x_70:
        /* <DEDUP_REMOVED lines=13> */
[----:B------:R-:W-:Y:S02]  /*14f0*/  @P0 IMAD.MOV.U32 R40, RZ, RZ, RZ ;  /* 0x000000ffff280224 */ /* 0x000fe400078e00ff */
[----:B------:R-:W-:Y:S01]  /*1500*/  @P0 IMAD.MOV.U32 R41, RZ, RZ, R32 ;  /* 0x000000ffff290224 */ /* 0x000fe200078e0020 */
[----:B------:R-:W-:Y:S06]  /*1510*/  BRA `(.L_x_71) ;  /* 0x0000000000147947 */ /* 0x000fec0003800000 */
.L_x_73:
[----:B------:R-:W-:Y:S01]  /*1520*/  LOP3.LUT R41, R37, 0x80000, RZ, 0xfc, !PT ;  /* 0x0008000025297812 */ /* 0x000fe200078efcff */
[----:B------:R-:W-:Y:S01]  /*1530*/  IMAD.MOV.U32 R40, RZ, RZ, R36 ;  /* 0x000000ffff287224 */ /* 0x000fe200078e0024 */
[----:B------:R-:W-:Y:S06]  /*1540*/  BRA `(.L_x_71) ;  /* 0x0000000000087947 */ /* 0x000fec0003800000 */
.L_x_72:
[----:B------:R-:W-:Y:S02]  /*1550*/  LOP3.LUT R41, R33, 0x80000, RZ, 0xfc, !PT ;  /* 0x0008000021297812 */ /* 0x000fe400078efcff */
[----:B------:R-:W-:-:S07]  /*1560*/  MOV R40, R32 ;  /* 0x0000002000287202 */ /* 0x000fce0000000f00 */
.L_x_71:
[----:B------:R-:W-:Y:S05]  /*1570*/  BSYNC.RECONVERGENT B4 ;  /* 0x0000000000047941 */ /* 0x000fea0003800200 */
.L_x_69:
[----:B------:R-:W-:Y:S02]  /*1580*/  IMAD.MOV.U32 R49, RZ, RZ, 0x0 ;  /* 0x00000000ff317424 */ /* 0x000fe400078e00ff */
[----:B------:R-:W-:Y:S02]  /*1590*/  IMAD.MOV.U32 R32, RZ, RZ, R40 ;  /* 0x000000ffff207224 */ /* 0x000fe400078e0028 */
[----:B------:R-:W-:Y:S01]  /*15a0*/  IMAD.MOV.U32 R33, RZ, RZ, R41 ;  /* 0x000000ffff217224 */ /* 0x000fe200078e0029 */
[----:B------:R-:W-:Y:S06]  /*15b0*/  RET.REL.NODEC R48 `(_Z18ComputeForceKernelP4NodeP4Bodyiiid) ;  /* 0xffffffe830907950 */ /* 0x000fec0003c3ffff */
        .weak           $__internal_3_$__cuda_sm20_dsqrt_rn_f64_mediumpath_v1
        .type           $__internal_3_$__cuda_sm20_dsqrt_rn_f64_mediumpath_v1,@function
        .size           $__internal_3_$__cuda_sm20_dsqrt_rn_f64_mediumpath_v1,(.L_x_125 - $__internal_3_$__cuda_sm20_dsqrt_rn_f64_mediumpath_v1)
$__internal_3_$__cuda_sm20_dsqrt_rn_f64_mediumpath_v1:
[----:B------:R-:W-:Y:S01]  /*15c0*/  ISETP.GE.U32.AND P0, PT, R32, -0x3400000, PT ;  /* 0xfcc000002000780c */ /* 0x000fe20003f06070 */
[----:B------:R-:W-:Y:S01]  /*15d0*/  BSSY.RECONVERGENT B3, `(.L_x_74) ;  /* 0x000002a000037945 */ /* 0x000fe20003800200 */
[----:B------:R-:W-:Y:S01]  /*15e0*/  IMAD.MOV.U32 R36, RZ, RZ, R38 ;  /* 0x000000ffff247224 */ /* 0x000fe200078e0026 */
[----:B------:R-:W-:Y:S01]  /*15f0*/  MOV R38, R34 ;  /* 0x0000002200267202 */ /* 0x000fe20000000f00 */
[----:B------:R-:W-:Y:S02]  /*1600*/  IMAD.MOV.U32 R39, RZ, RZ, R35 ;  /* 0x000000ffff277224 */ /* 0x000fe400078e0023 */
[----:B------:R-:W-:Y:S02]  /*1610*/  IMAD.MOV.U32 R32, RZ, RZ, R40 ;  /* 0x000000ffff207224 */ /* 0x000fe400078e0028 */
[----:B------:R-:W-:Y:S02]  /*1620*/  IMAD.MOV.U32 R33, RZ, RZ, R41 ;  /* 0x000000ffff217224 */ /* 0x000fe400078e0029 */
[----:B------:R-:W-:-:S02]  /*1630*/  IMAD.MOV.U32 R34, RZ, RZ, R28 ;  /* 0x000000ffff227224 */ /* 0x000fc400078e001c */
[----:B------:R-:W-:Y:S01]  /*1640*/  IMAD.MOV.U32 R35, RZ, RZ, R29 ;  /* 0x000000ffff237224 */ /* 0x000fe200078e001d */
[----:B------:R-:W-:Y:S06]  /*1650*/  @!P0 BRA `(.L_x_75) ;  /* 0x0000000000208947 */ /* 0x000fec0003800000 */
        /* <DEDUP_REMOVED lines=8> */
.L_x_75:
[----:B------:R-:W-:-:S14]  /*16e0*/  DSETP.NE.AND P0, PT, R34, RZ, PT ;  /* 0x000000ff2200722a */ /* 0x000fdc0003f05000 */
[----:B------:R-:W-:Y:S05]  /*16f0*/  @!P0 BRA `(.L_x_77) ;  /* 0x0000000000588947 */ /* 0x000fea0003800000 */
[----:B------:R-:W-:-:S13]  /*1700*/  ISETP.GE.AND P0, PT, R35, RZ, PT ;  /* 0x000000ff2300720c */ /* 0x000fda0003f06270 */
[----:B------:R-:W-:Y:S02]  /*1710*/  @!P0 IMAD.MOV.U32 R32, RZ, RZ, 0x0 ;  /* 0x00000000ff208424 */ /* 0x000fe400078e00ff */
[----:B------:R-:W-:Y:S01]  /*1720*/  @!P0 IMAD.MOV.U32 R33, RZ, RZ, -0x80000 ;  /* 0xfff80000ff218424 */ /* 0x000fe200078e00ff */
[----:B------:R-:W-:Y:S06]  /*1730*/  @!P0 BRA `(.L_x_76) ;  /* 0x00000000004c8947 */ /* 0x000fec0003800000 */
[----:B------:R-:W-:-:S13]  /*1740*/  ISETP.GT.AND P0, PT, R35, 0x7fefffff, PT ;  /* 0x7fefffff2300780c */ /* 0x000fda0003f04270 */
[----:B------:R-:W-:Y:S05]  /*1750*/  @P0 BRA `(.L_x_77) ;  /* 0x0000000000400947 */ /* 0x000fea0003800000 */
[----:B------:R-:W-:Y:S01]  /*1760*/  DMUL R32, R34, 8.11296384146066816958e+31 ;  /* 0x4690000022207828 */ /* 0x000fe20000000000 */
[----:B------:R-:W-:Y:S01]  /*1770*/  IMAD.MOV.U32 R38, RZ, RZ, 0x0 ;  /* 0x00000000ff267424 */ /* 0x000fe200078e00ff */
[----:B------:R-:W-:Y:S01]  /*1780*/  MOV R34, RZ ;  /* 0x000000ff00227202 */ /* 0x000fe20000000f00 */
[----:B------:R-:W-:-:S03]  /*1790*/  IMAD.MOV.U32 R39, RZ, RZ, 0x3fd80000 ;  /* 0x3fd80000ff277424 */ /* 0x000fc600078e00ff */
        /* <DEDUP_REMOVED lines=10> */
[----:B------:R-:W-:Y:S01]  /*1840*/  VIADD R33, R33, 0xfcb00000 ;  /* 0xfcb0000021217836 */ /* 0x000fe20000000000 */
[----:B------:R-:W-:Y:S06]  /*1850*/  BRA `(.L_x_76) ;  /* 0x0000000000047947 */ /* 0x000fec0003800000 */
.L_x_77:
[----:B------:R-:W-:-:S11]  /*1860*/  DADD R32, R34, R34 ;  /* 0x0000000022207229 */ /* 0x000fd60000000022 */
.L_x_76:
[----:B------:R-:W-:Y:S05]  /*1870*/  BSYNC.RECONVERGENT B3 ;  /* 0x0000000000037941 */ /* 0x000fea0003800200 */
.L_x_74:
[----:B------:R-:W-:-:S04]  /*1880*/  IMAD.MOV.U32 R31, RZ, RZ, 0x0 ;  /* 0x00000000ff1f7424 */ /* 0x000fc800078e00ff */
[----:B------:R-:W-:Y:S05]  /*1890*/  RET.REL.NODEC R30 `(_Z18ComputeForceKernelP4NodeP4Bodyiiid) ;  /* 0xffffffe41ed87950 */ /* 0x000fea0003c3ffff */
.L_x_78:
        /* <DEDUP_REMOVED lines=14> */
.L_x_125:


//--------------------- .text._Z22ConstructOctTreeKernelP4NodeP4BodyS2_iiii --------------------------
	.section	.text._Z22ConstructOctTreeKernelP4NodeP4BodyS2_iiii,"ax",@progbits
	.align	128
        .global         _Z22ConstructOctTreeKernelP4NodeP4BodyS2_iiii
        .type           _Z22ConstructOctTreeKernelP4NodeP4BodyS2_iiii,@function
        .size           _Z22ConstructOctTreeKernelP4NodeP4BodyS2_iiii,(.L_x_128 - _Z22ConstructOctTreeKernelP4NodeP4BodyS2_iiii)
        .other          _Z22ConstructOctTreeKernelP4NodeP4BodyS2_iiii,@"STO_CUDA_ENTRY STV_DEFAULT"
_Z22ConstructOctTreeKernelP4NodeP4BodyS2_iiii:
.text._Z22ConstructOctTreeKernelP4NodeP4BodyS2_iiii:
[----:B------:R-:W0:Y:S01]  /*0000*/  LDC R1, c[0x0][0x37c] ;  /* 0x0000df00ff017b82 */ /* 0x000e220000000800 */
[----:B------:R-:W1:Y:S01]  /*0010*/  S2R R2, SR_TID.X ;  /* 0x0000000000027919 */ /* 0x000e620000002100 */
[----:B------:R-:W1:Y:S02]  /*0020*/  LDCU UR4, c[0x0][0x3a0] ;  /* 0x00007400ff0477ac */ /* 0x000e640008000800 */
[----:B-1----:R-:W-:-:S13]  /*0030*/  ISETP.GE.AND P0, PT, R2, UR4, PT ;  /* 0x0000000402007c0c */ /* 0x002fda000bf06270 */
[----:B------:R-:W-:Y:S05]  /*0040*/  @P0 EXIT ;  /* 0x000000000000094d */ /* 0x000fea0003800000 */
[----:B------:R-:W1:Y:S01]  /*0050*/  LDCU UR38, c[0x0][0x360] ;  /* 0x00006c00ff2677ac */ /* 0x000e620008000800 */
[----:B------:R-:W2:Y:S01]  /*0060*/  LDCU.64 UR36, c[0x0][0x358] ;  /* 0x00006b00ff2477ac */ /* 0x000ea20008000a00 */
[----:B------:R-:W3:Y:S02]  /*0070*/  LDCU UR39, c[0x0][0x3a0] ;  /* 0x00007400ff2777ac */ /* 0x000ee40008000800 */
.L_x_79:
[----:B------:R-:W4:Y:S01]  /*0080*/  LDC.64 R8, c[0x0][0x388] ;  /* 0x0000e200ff087b82 */ /* 0x000f220000000a00 */
[----:B------:R-:W5:Y:S01]  /*0090*/  LDCU.64 UR4, c[0x0][0x380] ;  /* 0x00007000ff0477ac */ /* 0x000f620008000a00 */
[----:B------:R-:W0:Y:S06]  /*00a0*/  LDCU.64 UR6, c[0x0][0x388] ;  /* 0x00007100ff0677ac */ /* 0x000e2c0008000a00 */
[----:B------:R-:W1:Y:S01]  /*00b0*/  LDC.64 R12, c[0x0][0x390] ;  /* 0x0000e400ff0c7b82 */ /* 0x000e620000000a00 */
[----:B------:R-:W5:Y:S01]  /*00c0*/  LDCU.64 UR8, c[0x0][0x398] ;  /* 0x00007300ff0877ac */ /* 0x000f620008000a00 */
[----:B----4-:R-:W-:-:S05]  /*00d0*/  IMAD.WIDE R8, R2, 0x60, R8 ;  /* 0x0000006002087825 */ /* 0x010fca00078e0208 */
[----:B--2---:R-:W2:Y:S04]  /*00e0*/  LDG.E.64 R22, desc[UR36][R8.64] ;  /* 0x0000002408167981 */ /* 0x004ea8000c1e1b00 */
[----:B------:R-:W4:Y:S04]  /*00f0*/  LDG.E.64 R24, desc[UR36][R8.64+0x8] ;  /* 0x0000082408187981 */ /* 0x000f28000c1e1b00 */
        /* <DEDUP_REMOVED lines=9> */
[----:B------:R3:W4:Y:S01]  /*0190*/  LDG.E.64 R20, desc[UR36][R8.64+0x58] ;  /* 0x0000582408147981 */ /* 0x000722000c1e1b00 */
[----:B-1----:R-:W-:Y:S01]  /*01a0*/  IMAD.WIDE R12, R2, 0x60, R12 ;  /* 0x00000060020c7825 */ /* 0x002fe200078e020c */
[----:B------:R-:W1:Y:S03]  /*01b0*/  LDCU UR10, c[0x0][0x3a4] ;  /* 0x00007480ff0a77ac */ /* 0x000e660008000800 */
[----:B---3--:R-:W-:-:S02]  /*01c0*/  IMAD.MOV.U32 R8, RZ, RZ, R2 ;  /* 0x000000ffff087224 */ /* 0x008fc400078e0002 */
[----:B------:R-:W-:-:S05]  /*01d0*/  VIADD R2, R2, UR38 ;  /* 0x0000002602027c36 */ /* 0x000fca0008000000 */
[----:B------:R-:W-:Y:S01]  /*01e0*/  ISETP.GE.AND P0, PT, R2, UR39, PT ;  /* 0x0000002702007c0c */ /* 0x000fe2000bf06270 */
[----:B-----5:R-:W-:Y:S01]  /*01f0*/  IMAD.U32 R9, RZ, RZ, UR8 ;  /* 0x00000008ff097e24 */ /* 0x020fe2000f8e00ff */
[----:B--2---:R-:W-:Y:S04]  /*0200*/  STG.E.64 desc[UR36][R12.64], R22 ;  /* 0x000000160c007986 */ /* 0x004fe8000c101b24 */
[----:B----4-:R-:W-:Y:S04]  /*0210*/  STG.E.64 desc[UR36][R12.64+0x8], R24 ;  /* 0x000008180c007986 */ /* 0x010fe8000c101b24 */
[----:B------:R-:W-:Y:S04]  /*0220*/  STG.E.64 desc[UR36][R12.64+0x10], R26 ;  /* 0x0000101a0c007986 */ /* 0x000fe8000c101b24 */
[----:B------:R-:W-:Y:S04]  /*0230*/  STG.E.64 desc[UR36][R12.64+0x18], R28 ;  /* 0x0000181c0c007986 */ /* 0x000fe8000c101b24 */
[----:B------:R-:W-:Y:S04]  /*0240*/  STG.E.64 desc[UR36][R12.64+0x20], R30 ;  /* 0x0000201e0c007986 */ /* 0x000fe8000c101b24 */
[----:B------:R-:W-:Y:S04]  /*0250*/  STG.E.64 desc[UR36][R12.64+0x40], R14 ;  /* 0x0000400e0c007986 */ /* 0x000fe8000c101b24 */
[----:B------:R-:W-:Y:S04]  /*0260*/  STG.E.64 desc[UR36][R12.64+0x50], R18 ;  /* 0x000050120c007986 */ /* 0x000fe8000c101b24 */
[----:B------:R2:W-:Y:S04]  /*0270*/  STG.E.64 desc[UR36][R12.64+0x28], R4 ;  /* 0x000028040c007986 */ /* 0x0005e8000c101b24 */
[----:B------:R0:W-:Y:S04]  /*0280*/  STG.E.64 desc[UR36][R12.64+0x30], R6 ;  /* 0x000030060c007986 */ /* 0x0001e8000c101b24 */
[----:B------:R3:W-:Y:S04]  /*0290*/  STG.E.64 desc[UR36][R12.64+0x38], R10 ;  /* 0x0000380a0c007986 */ /* 0x0007e8000c101b24 */
[----:B------:R4:W-:Y:S01]  /*02a0*/  STG.E.64 desc[UR36][R12.64+0x48], R16 ;  /* 0x000048100c007986 */ /* 0x0009e2000c101b24 */
[----:B--2---:R-:W-:-:S03]  /*02b0*/  IMAD.U32 R4, RZ, RZ, UR4 ;  /* 0x00000004ff047e24 */ /* 0x004fc6000f8e00ff */
[----:B------:R2:W-:Y:S01]  /*02c0*/  STG.E.64 desc[UR36][R12.64+0x58], R20 ;  /* 0x000058140c007986 */ /* 0x0005e2000c101b24 */
[----:B------:R-:W-:Y:S02]  /*02d0*/  IMAD.U32 R5, RZ, RZ, UR5 ;  /* 0x00000005ff057e24 */ /* 0x000fe4000f8e00ff */
[----:B0-----:R-:W-:Y:S02]  /*02e0*/  IMAD.U32 R6, RZ, RZ, UR6 ;  /* 0x00000006ff067e24 */ /* 0x001fe4000f8e00ff */
[----:B------:R-:W-:Y:S02]  /*02f0*/  IMAD.U32 R7, RZ, RZ, UR7 ;  /* 0x00000007ff077e24 */ /* 0x000fe4000f8e00ff */
[----:B---3--:R-:W-:Y:S02]  /*0300*/  IMAD.U32 R10, RZ, RZ, UR9 ;  /* 0x00000009ff0a7e24 */ /* 0x008fe4000f8e00ff */
[----:B-1----:R-:W-:Y:S01]  /*0310*/  IMAD.U32 R11, RZ, RZ, UR10 ;  /* 0x0000000aff0b7e24 */ /* 0x002fe2000f8e00ff */
[----:B----4-:R-:W-:-:S02]  /*0320*/  P2R R16, PR, RZ, 0x1 ;  /* 0x00000001ff107803 */ /* 0x010fc40000000000 */
[----:B--2---:R-:W-:Y:S01]  /*0330*/  MOV R20, 0x360 ;  /* 0x0000036000147802 */ /* 0x004fe20000000f00 */
[----:B------:R-:W-:-:S07]  /*0340*/  IMAD.MOV.U32 R21, RZ, RZ, 0x0 ;  /* 0x00000000ff157424 */ /* 0x000fce00078e00ff */
[----:B------:R-:W-:Y:S05]  /*0350*/  CALL.REL.NOINC `($_Z22ConstructOctTreeKernelP4NodeP4BodyS2_iiii$_Z10InsertBodyP4NodeP4Bodyiiii) ;  /* 0x00000000000c7944 */ /* 0x000fea0003c00000 */
[----:B------:R-:W-:-:S13]  /*0360*/  ISETP.NE.AND P6, PT, R16, RZ, PT ;  /* 0x000000ff1000720c */ /* 0x000fda0003fc5270 */
[----:B------:R-:W-:Y:S05]  /*0370*/  @!P6 BRA `(.L_x_79) ;  /* 0xfffffffc0040e947 */ /* 0x000fea000383ffff */
[----:B------:R-:W-:Y:S05]  /*0380*/  EXIT ;  /* 0x000000000000794d */ /* 0x000fea0003800000 */
        .type           $_Z22ConstructOctTreeKernelP4NodeP4BodyS2_iiii$_Z10InsertBodyP4NodeP4Bodyiiii,@function
        .size           $_Z22ConstructOctTreeKernelP4NodeP4BodyS2_iiii$_Z10InsertBodyP4NodeP4Bodyiiii,($__internal_4_$__cuda_sm20_dblrcp_rn_slowpath_v3 - $_Z22ConstructOctTreeKernelP4NodeP4BodyS2_iiii$_Z10InsertBodyP4NodeP4Bodyiiii)
$_Z22ConstructOctTreeKernelP4NodeP4BodyS2_iiii$_Z10InsertBodyP4NodeP4Bodyiiii:
[----:B------:R-:W-:-:S05]  /*0390*/  VIADD R1, R1, 0xffffff60 ;  /* 0xffffff6001017836 */ /* 0x000fca0000000000 */
[----:B------:R-:W-:Y:S04]  /*03a0*/  STL [R1+0x98], R77 ;  /* 0x0000984d01007387 */ /* 0x000fe80000100800 */
        /* <DEDUP_REMOVED lines=28> */
[----:B------:R0:W-:Y:S04]  /*0570*/  STL [R1+0xc], R18 ;  /* 0x00000c1201007387 */ /* 0x0001e80000100800 */
[----:B------:R1:W-:Y:S04]  /*0580*/  STL [R1+0x8], R17 ;  /* 0x0000081101007387 */ /* 0x0003e80000100800 */
[----:B------:R2:W-:Y:S01]  /*0590*/  STL [R1+0x4], R16 ;  /* 0x0000041001007387 */ /* 0x0005e20000100800 */
[----:B0-----:R-:W0:Y:S05]  /*05a0*/  BMOV.32.CLEAR R18, B8 ;  /* 0x0000000008127355 */ /* 0x001e2a0000100000 */
[----:B-1----:R-:W1:Y:S05]  /*05b0*/  BMOV.32.CLEAR R17, B7 ;  /* 0x0000000007117355 */ /* 0x002e6a0000100000 */
[----:B--2---:R-:W2:Y:S05]  /*05c0*/  BMOV.32.CLEAR R16, B6 ;  /* 0x0000000006107355 */ /* 0x004eaa0000100000 */
[----:B------:R-:W-:Y:S01]  /*05d0*/  BSSY B8, `(.L_x_80) ;  /* 0x0000363000087945 */ /* 0x000fe20003800000 */
[----:B------:R3:W-:Y:S04]  /*05e0*/  STL [R1+0x90], R71 ;  /* 0x0000904701007387 */ /* 0x0007e80000100800 */
[----:B------:R4:W-:Y:S04]  /*05f0*/  STL [R1+0x8c], R70 ;  /* 0x00008c4601007387 */ /* 0x0009e80000100800 */
[----:B------:R5:W-:Y:S01]  /*0600*/  STL [R1+0x88], R69 ;  /* 0x0000884501007387 */ /* 0x000be20000100800 */
[----:B---3--:R-:W-:-:S03]  /*0610*/  IMAD.MOV.U32 R71, RZ, RZ, R5 ;  /* 0x000000ffff477224 */ /* 0x008fc600078e0005 */
[----:B------:R3:W-:Y:S01]  /*0620*/  STL [R1+0x84], R68 ;  /* 0x0000844401007387 */ /* 0x0007e20000100800 */
[----:B----4-:R-:W-:-:S03]  /*0630*/  IMAD.MOV.U32 R70, RZ, RZ, R4 ;  /* 0x000000ffff467224 */ /* 0x010fc600078e0004 */
[----:B------:R4:W-:Y:S01]  /*0640*/  STL [R1+0x24], R24 ;  /* 0x0000241801007387 */ /* 0x0009e20000100800 */
[----:B-----5:R-:W-:-:S03]  /*0650*/  IMAD.MOV.U32 R69, RZ, RZ, R7 ;  /* 0x000000ffff457224 */ /* 0x020fc600078e0007 */
[----:B------:R5:W-:Y:S01]  /*0660*/  STL [R1+0x20], R23 ;  /* 0x0000201701007387 */ /* 0x000be20000100800 */
[----:B---3--:R-:W-:-:S03]  /*0670*/  IMAD.MOV.U32 R68, RZ, RZ, R6 ;  /* 0x000000ffff447224 */ /* 0x008fc600078e0006 */
[----:B------:R3:W-:Y:S01]  /*0680*/  STL [R1], R2 ;  /* 0x0000000201007387 */ /* 0x0007e20000100800 */
[----:B----4-:R-:W-:Y:S02]  /*0690*/  IMAD.MOV.U32 R24, RZ, RZ, R10 ;  /* 0x000000ffff187224 */ /* 0x010fe400078e000a */
[----:B-----5:R-:W-:Y:S02]  /*06a0*/  IMAD.MOV.U32 R23, RZ, RZ, R11 ;  /* 0x000000ffff177224 */ /* 0x020fe400078e000b */
[----:B---3--:R-:W-:Y:S01]  /*06b0*/  IMAD.MOV.U32 R2, RZ, RZ, R8 ;  /* 0x000000ffff027224 */ /* 0x008fe200078e0008 */
[----:B------:R-:W3:Y:S01]  /*06c0*/  LDC.64 R76, c[0x0][0x358] ;  /* 0x0000d600ff4c7b82 */ /* 0x000ee20000000a00 */
[----:B------:R-:W-:Y:S05]  /*06d0*/  YIELD ;  /* 0x0000000000007946 */ /* 0x000fea0003800000 */
[----:B------:R-:W-:Y:S01]  /*06e0*/  IMAD.WIDE R62, R9, 0x68, R70 ;  /* 0x00000068093e7825 */ /* 0x000fe200078e0246 */
[----:B---3--:R-:W-:-:S02]  /*06f0*/  R2UR UR4, R76 ;  /* 0x000000004c0472ca */ /* 0x008fc400000e0000 */
[----:B------:R-:W-:-:S13]  /*0700*/  R2UR UR5, R77 ;  /* 0x000000004d0572ca */ /* 0x000fda00000e0000 */
[----:B------:R-:W3:Y:S01]  /*0710*/  LDG.E.U8 R0, desc[UR4][R62.64] ;  /* 0x000000043e007981 */ /* 0x000ee2000c1e1100 */
[----:B------:R-:W-:Y:S01]  /*0720*/  BSSY.RELIABLE B7, `(.L_x_81) ;  /* 0x00002d5000077945 */ /* 0x000fe20003800100 */
[----:B---3--:R-:W-:-:S13]  /*0730*/  ISETP.NE.AND P0, PT, R0, RZ, PT ;  /* 0x000000ff0000720c */ /* 0x008fda0003f05270 */
[----:B012---:R-:W-:Y:S05]  /*0740*/  @!P0 BRA `(.L_x_82) ;  /* 0x0000002c00488947 */ /* 0x007fea0003800000 */
[----:B------:R-:W-:Y:S02]  /*0750*/  R2UR UR4, R76 ;  /* 0x000000004c0472ca */ /* 0x000fe400000e0000 */
[----:B------:R-:W-:-:S13]  /*0760*/  R2UR UR5, R77 ;  /* 0x000000004d0572ca */ /* 0x000fda00000e0000 */
[----:B------:R-:W2:Y:S02]  /*0770*/  LDG.E R0, desc[UR4][R62.64+0xc] ;  /* 0x00000c043e007981 */ /* 0x000ea4000c1e1900 */
[----:B--2---:R-:W-:-:S13]  /*0780*/  ISETP.NE.AND P0, PT, R0, RZ, PT ;  /* 0x000000ff0000720c */ /* 0x004fda0003f05270 */
[----:B------:R-:W-:Y:S05]  /*0790*/  @!P0 BREAK.RELIABLE B7 ;  /* 0x0000000000078942 */ /* 0x000fea0003800100 */
[----:B------:R-:W-:Y:S05]  /*07a0*/  @P0 BRA `(.L_x_83) ;  /* 0x0000000000500947 */ /* 0x000fea0003800000 */
[----:B------:R-:W-:Y:S01]  /*07b0*/  R2UR UR4, R76 ;  /* 0x000000004c0472ca */ /* 0x000fe200000e0000 */
[----:B------:R-:W-:Y:S01]  /*07c0*/  IMAD.MOV.U32 R3, RZ, RZ, 0x1 ;  /* 0x00000001ff037424 */ /* 0x000fe200078e00ff */
[C---:B------:R-:W-:Y:S01]  /*07d0*/  R2UR UR5, R77.reuse ;  /* 0x000000004d0572ca */ /* 0x040fe200000e0000 */
[----:B------:R-:W-:Y:S01]  /*07e0*/  IMAD.WIDE R68, R2, 0x60, R68 ;  /* 0x0000006002447825 */ /* 0x000fe200078e0244 */
[C---:B------:R-:W-:Y:S02]  /*07f0*/  R2UR UR6, R76.reuse ;  /* 0x000000004c0672ca */ /* 0x040fe400000e0000 */
[C---:B------:R-:W-:Y:S02]  /*0800*/  R2UR UR7, R77.reuse ;  /* 0x000000004d0772ca */ /* 0x040fe400000e0000 */
[----:B------:R-:W-:Y:S02]  /*0810*/  R2UR UR8, R76 ;  /* 0x000000004c0872ca */ /* 0x000fe400000e0000 */
[----:B------:R-:W-:-:S02]  /*0820*/  R2UR UR9, R77 ;  /* 0x000000004d0972ca */ /* 0x000fc400000e0000 */
[----:B------:R-:W-:Y:S02]  /*0830*/  R2UR UR10, R76 ;  /* 0x000000004c0a72ca */ /* 0x000fe400000e0000 */
[----:B------:R-:W-:Y:S01]  /*0840*/  R2UR UR11, R77 ;  /* 0x000000004d0b72ca */ /* 0x000fe200000e0000 */
[----:B------:R0:W-:Y:S04]  /*0850*/  STG.E.64 desc[UR4][R62.64+0x8], R2 ;  /* 0x000008023e007986 */ /* 0x0001e8000c101b04 */
[----:B------:R-:W2:Y:S04]  /*0860*/  LDG.E.64 R4, desc[UR6][R68.64+0x18] ;  /* 0x0000180644047981 */ /* 0x000ea8000c1e1b00 */
[----:B------:R-:W3:Y:S04]  /*0870*/  LDG.E.64 R6, desc[UR8][R68.64+0x20] ;  /* 0x0000200844067981 */ /* 0x000ee8000c1e1b00 */
[----:B------:R-:W4:Y:S04]  /*0880*/  LDG.E.64 R8, desc[UR10][R68.64+0x28] ;  /* 0x0000280a44087981 */ /* 0x000f28000c1e1b00 */
[----:B--2---:R1:W-:Y:S04]  /*0890*/  STG.E.64 desc[UR4][R62.64+0x10], R4 ;  /* 0x000010043e007986 */ /* 0x0043e8000c101b04 */
[----:B---3--:R1:W-:Y:S04]  /*08a0*/  STG.E.64 desc[UR6][R62.64+0x18], R6 ;  /* 0x000018063e007986 */ /* 0x0083e8000c101b06 */
[----:B----4-:R1:W-:Y:S04]  /*08b0*/  STG.E.64 desc[UR8][R62.64+0x20], R8 ;  /* 0x000020083e007986 */ /* 0x0103e8000c101b08 */
[----:B0-----:R-:W2:Y:S04]  /*08c0*/  LDG.E.64 R2, desc[UR10][R68.64+0x8] ;  /* 0x0000080a44027981 */ /* 0x001ea8000c1e1b00 */
[----:B--2---:R1:W-:Y:S01]  /*08d0*/  STG.E.64 desc[UR4][R62.64+0x28], R2 ;  /* 0x000028023e007986 */ /* 0x0043e2000c101b04 */
[----:B------:R-:W-:Y:S05]  /*08e0*/  BRA `(.L_x_84) ;  /* 0x0000003000c47947 */ /* 0x000fea0003800000 */
.L_x_83:
[----:B------:R-:W-:-:S13]  /*08f0*/  ISETP.GE.AND P0, PT, R0, 0x1, PT ;  /* 0x000000010000780c */ /* 0x000fda0003f06270 */
[----:B------:R-:W-:Y:S05]  /*0900*/  @!P0 BRA `(.L_x_82) ;  /* 0x0000002800d88947 */ /* 0x000fea0003800000 */
[----:B------:R-:W-:-:S13]  /*0910*/  ISETP.GE.AND P0, PT, R9, R23, PT ;  /* 0x000000170900720c */ /* 0x000fda0003f06270 */
[----:B------:R-:W-:Y:S05]  /*0920*/  @P0 BREAK.RELIABLE B7 ;  /* 0x0000000000070942 */ /* 0x000fea0003800100 */
[----:B------:R-:W-:Y:S05]  /*0930*/  @P0 BRA `(.L_x_84) ;  /* 0x0000003000b00947 */ /* 0x000fea0003800000 */
[----:B------:R-:W-:Y:S01]  /*0940*/  R2UR UR4, R76 ;  /* 0x000000004c0472ca */ /* 0x000fe200000e0000 */
[----:B------:R-:W-:Y:S01]  /*0950*/  IMAD.MOV.U32 R7, RZ, RZ, 0x8 ;  /* 0x00000008ff077424 */ /* 0x000fe200078e00ff */
[C---:B------:R-:W-:Y:S01]  /*0960*/  R2UR UR5, R77.reuse ;  /* 0x000000004d0572ca */ /* 0x040fe200000e0000 */
[----:B------:R-:W-:Y:S01]  /*0970*/  IMAD.WIDE R4, R24, 0x68, R70 ;  /* 0x0000006818047825 */ /* 0x000fe200078e0246 */
[----:B------:R-:W-:Y:S02]  /*0980*/  R2UR UR6, R76 ;  /* 0x000000004c0672ca */ /* 0x000fe400000e0000 */
[----:B------:R-:W-:-:S09]  /*0990*/  R2UR UR7, R77 ;  /* 0x000000004d0772ca */ /* 0x000fd200000e0000 */
[----:B------:R0:W-:Y:S04]  /*09a0*/  STG.E.U8 desc[UR4][R62.64], RZ ;  /* 0x000000ff3e007986 */ /* 0x0001e8000c101104 */
[----:B------:R-:W2:Y:S02]  /*09b0*/  ATOMG.E.ADD.STRONG.GPU PT, R22, desc[UR6][R4.64+-0x5c], R7 ;  /* 0xffffa407041679a8 */ /* 0x000ea400081ef106 */
[----:B--2---:R-:W-:-:S05]  /*09c0*/  VIADD R3, R22, 0x7 ;  /* 0x0000000716037836 */ /* 0x004fca0000000000 */
[----:B------:R-:W-:-:S13]  /*09d0*/  ISETP.GE.AND P0, PT, R3, R24, PT ;  /* 0x000000180300720c */ /* 0x000fda0003f06270 */
[----:B------:R-:W-:Y:S05]  /*09e0*/  @P0 BREAK.RELIABLE B7 ;  /* 0x0000000000070942 */ /* 0x000fea0003800100 */
[----:B0-----:R-:W-:Y:S05]  /*09f0*/  @P0 BRA `(.L_x_84) ;  /* 0x0000003000800947 */ /* 0x001fea0003800000 */
[----:B------:R-:W-:Y:S02]  /*0a00*/  R2UR UR4, R76 ;  /* 0x000000004c0472ca */ /* 0x000fe400000e0000 */
[----:B------:R-:W-:-:S13]  /*0a10*/  R2UR UR5, R77 ;  /* 0x000000004d0572ca */ /* 0x000fda00000e0000 */
[----:B------:R-:W2:Y:S01]  /*0a20*/  LDG.E R19, desc[UR4][R62.64+0x8] ;  /* 0x000008043e137981 */ /* 0x000ea2000c1e1900 */
[C---:B------:R-:W-:Y:S01]  /*0a30*/  R2UR UR30, R76.reuse ;  /* 0x000000004c1e72ca */ /* 0x040fe200000e0000 */
[----:B------:R-:W-:Y:S01]  /*0a40*/  IMAD.MOV.U32 R4, RZ, RZ, R68 ;  /* 0x000000ffff047224 */ /* 0x000fe200078e0044 */
[C---:B------:R-:W-:Y:S01]  /*0a50*/  R2UR UR31, R77.reuse ;  /* 0x000000004d1f72ca */ /* 0x040fe200000e0000 */
[----:B------:R-:W-:Y:S01]  /*0a60*/  IMAD.MOV.U32 R5, RZ, RZ, R69 ;  /* 0x000000ffff057224 */ /* 0x000fe200078e0045 */
[C---:B------:R-:W-:Y:S01]  /*0a70*/  R2UR UR28, R76.reuse ;  /* 0x000000004c1c72ca */ /* 0x040fe200000e0000 */
[----:B------:R-:W-:Y:S01]  /*0a80*/  IMAD.MOV.U32 R3, RZ, RZ, -0x1 ;  /* 0xffffffffff037424 */ /* 0x000fe200078e00ff */
[C---:B------:R-:W-:Y:S01]  /*0a90*/  R2UR UR29, R77.reuse ;  /* 0x000000004d1d72ca */ /* 0x040fe200000e0000 */
[----:B------:R-:W-:Y:S01]  /*0aa0*/  IMAD.MOV.U32 R0, RZ, RZ, 0x1 ;  /* 0x00000001ff007424 */ /* 0x000fe200078e00ff */
[----:B------:R-:W-:Y:S01]  /*0ab0*/  R2UR UR26, R76 ;  /* 0x000000004c1a72ca */ /* 0x000fe200000e0000 */
[----:B------:R-:W-:Y:S01]  /*0ac0*/  IMAD.WIDE R26, R22, 0x68, R70 ;  /* 0x00000068161a7825 */ /* 0x000fe200078e0246 */
[----:B------:R-:W-:-:S02]  /*0ad0*/  R2UR UR27, R77 ;  /* 0x000000004d1b72ca */ /* 0x000fc400000e0000 */
[C---:B------:R-:W-:Y:S01]  /*0ae0*/  R2UR UR24, R76.reuse ;  /* 0x000000004c1872ca */ /* 0x040fe200000e0000 */
[----:B------:R-:W-:Y:S01]  /*0af0*/  IMAD.MOV.U32 R28, RZ, RZ, -0x1 ;  /* 0xffffffffff1c7424 */ /* 0x000fe200078e00ff */
[C---:B------:R-:W-:Y:S01]  /*0b00*/  R2UR UR25, R77.reuse ;  /* 0x000000004d1972ca */ /* 0x040fe200000e0000 */
[----:B------:R-:W-:Y:S01]  /*0b10*/  IMAD.MOV.U32 R29, RZ, RZ, RZ ;  /* 0x000000ffff1d7224 */ /* 0x000fe200078e00ff */
[C---:B------:R-:W-:Y:S01]  /*0b20*/  R2UR UR22, R76.reuse ;  /* 0x000000004c1672ca */ /* 0x040fe200000e0000 */
[----:B------:R-:W-:Y:S01]  /*0b30*/  STG.E desc[UR30][R62.64+0x4], R22 ;  /* 0x000004163e007986 */ /* 0x000fe2000c10191e */
[C---:B------:R-:W-:Y:S02]  /*0b40*/  R2UR UR23, R77.reuse ;  /* 0x000000004d1772ca */ /* 0x040fe400000e0000 */
[----:B------:R-:W-:Y:S02]  /*0b50*/  R2UR UR6, R76 ;  /* 0x000000004c0672ca */ /* 0x000fe400000e0000 */
[----:B------:R-:W-:-:S02]  /*0b60*/  R2UR UR7, R77 ;  /* 0x000000004d0772ca */ /* 0x000fc400000e0000 */
[C---:B------:R-:W-:Y:S02]  /*0b70*/  R2UR UR8, R76.reuse ;  /* 0x000000004c0872ca */ /* 0x040fe400000e0000 */
[C---:B------:R-:W-:Y:S02]  /*0b80*/  R2UR UR9, R77.reuse ;  /* 0x000000004d0972ca */ /* 0x040fe400000e0000 */
[C---:B------:R-:W-:Y:S02]  /*0b90*/  R2UR UR10, R76.reuse ;  /* 0x000000004c0a72ca */ /* 0x040fe400000e0000 */
        /* <DEDUP_REMOVED lines=9> */
[----:B------:R-:W-:Y:S02]  /*0c30*/  R2UR UR18, R76 ;  /* 0x000000004c1272ca */ /* 0x000fe400000e0000 */
[----:B------:R-:W-:Y:S01]  /*0c40*/  R2UR UR19, R77 ;  /* 0x000000004d1372ca */ /* 0x000fe200000e0000 */
[----:B------:R-:W-:Y:S04]  /*0c50*/  STG.E desc[UR28][R62.64+0x8], R3 ;  /* 0x000008033e007986 */ /* 0x000fe8000c10191c */
[----:B------:R-:W3:Y:S04]  /*0c60*/  LDG.E.64 R60, desc[UR26][R62.64+0x10] ;  /* 0x0000101a3e3c7981 */ /* 0x000ee8000c1e1b00 */
[----:B------:R-:W4:Y:S04]  /*0c70*/  LDG.E.64 R54, desc[UR24][R62.64+0x18] ;  /* 0x000018183e367981 */ /* 0x000f28000c1e1b00 */
[----:B------:R-:W5:Y:S01]  /*0c80*/  LDG.E.64 R52, desc[UR22][R62.64+0x20] ;  /* 0x000020163e347981 */ /* 0x000f62000c1e1b00 */
[----:B--2---:R-:W-:-:S05]  /*0c90*/  IMAD.WIDE R4, R19, 0x60, R4 ;  /* 0x0000006013047825 */ /* 0x004fca00078e0204 */
[----:B------:R-:W2:Y:S04]  /*0ca0*/  LDG.E.64 R12, desc[UR4][R4.64+0x18] ;  /* 0x00001804040c7981 */ /* 0x000ea8000c1e1b00 */
[----:B------:R-:W2:Y:S04]  /*0cb0*/  LDG.E.64 R8, desc[UR6][R4.64+0x20] ;  /* 0x0000200604087981 */ /* 0x000ea8000c1e1b00 */
[----:B------:R0:W2:Y:S04]  /*0cc0*/  LDG.E.64 R10, desc[UR8][R4.64+0x28] ;  /* 0x00002808040a7981 */ /* 0x0000a8000c1e1b00 */
[----:B------:R1:W-:Y:S04]  /*0cd0*/  STG.E.64 desc[UR14][R26.64+0x8], R28 ;  /* 0x0000081c1a007986 */ /* 0x0003e8000c101b0e */
[----:B------:R-:W-:Y:S04]  /*0ce0*/  STG.E desc[UR12][R26.64+0x4], R3 ;  /* 0x000004031a007986 */ /* 0x000fe8000c10190c */
[----:B------:R-:W-:Y:S04]  /*0cf0*/  STG.E.U8 desc[UR10][R26.64], R0 ;  /* 0x000000001a007986 */ /* 0x000fe8000c10110a */
[----:B------:R-:W-:Y:S04]  /*0d00*/  STG.E.64 desc[UR16][R26.64+0x28], RZ ;  /* 0x000028ff1a007986 */ /* 0x000fe8000c101b10 */
[----:B------:R-:W2:Y:S04]  /*0d10*/  LDG.E.64 R32, desc[UR20][R62.64+0x38] ;  /* 0x000038143e207981 */ /* 0x000ea8000c1e1b00 */
[----:B------:R-:W2:Y:S04]  /*0d20*/  LDG.E.64 R36, desc[UR18][R62.64+0x40] ;  /* 0x000040123e247981 */ /* 0x000ea8000c1e1b00 */
[----:B------:R-:W1:Y:S01]  /*0d30*/  LDG.E.64 R30, desc[UR4][R62.64+0x48] ;  /* 0x000048043e1e7981 */ /* 0x000e62000c1e1b00 */
[----:B------:R-:W-:-:S02]  /*0d40*/  IMAD.MOV.U32 R40, RZ, RZ, 0x0 ;  /* 0x00000000ff287424 */ /* 0x000fc400078e00ff */
[----:B------:R-:W-:Y:S01]  /*0d50*/  IMAD.MOV.U32 R41, RZ, RZ, 0x3fd80000 ;  /* 0x3fd80000ff297424 */ /* 0x000fe200078e00ff */
[----:B------:R-:W-:Y:S01]  /*0d60*/  BSSY.RECONVERGENT B6, `(.L_x_85) ;  /* 0x0000037000067945 */ /* 0x000fe20003800200 */
[----:B---3--:R-:W-:Y:S04]  /*0d70*/  STG.E.64 desc[UR10][R26.64+0x50], R60 ;  /* 0x0000503c1a007986 */ /* 0x008fe8000c101b0a */
[----:B----4-:R-:W-:Y:S04]  /*0d80*/  STG.E.64 desc[UR12][R26.64+0x58], R54 ;  /* 0x000058361a007986 */ /* 0x010fe8000c101b0c */
[----:B-----5:R-:W-:Y:S01]  /*0d90*/  STG.E.64 desc[UR14][R26.64+0x60], R52 ;  /* 0x000060341a007986 */ /* 0x020fe2000c101b0e */
[----:B--2---:R-:W-:-:S02]  /*0da0*/  DADD R6, R60, -R32 ;  /* 0x000000003c067229 */ /* 0x004fc40000000820 */
[----:B------:R-:W-:-:S06]  /*0db0*/  DADD R14, R54, -R36 ;  /* 0x00000000360e7229 */ /* 0x000fcc0000000824 */
[----:B------:R-:W-:Y:S02]  /*0dc0*/  DMUL R6, R6, 0.5 ;  /* 0x3fe0000006067828 */ /* 0x000fe40000000000 */
[----:B-1----:R-:W-:Y:S02]  /*0dd0*/  DADD R28, R52, -R30 ;  /* 0x00000000341c7229 */ /* 0x002fe4000000081e */
[----:B------:R-:W-:-:S04]  /*0de0*/  DMUL R14, R14, 0.5 ;  /* 0x3fe000000e0e7828 */ /* 0x000fc80000000000 */
[----:B------:R-:W-:Y:S02]  /*0df0*/  DMUL R6, R6, R6 ;  /* 0x0000000606067228 */ /* 0x000fe40000000000 */
[----:B------:R-:W-:-:S06]  /*0e00*/  DMUL R28, R28, 0.5 ;  /* 0x3fe000001c1c7828 */ /* 0x000fcc0000000000 */
[----:B0-----:R-:W-:-:S08]  /*0e10*/  DFMA R4, R14, R14, R6 ;  /* 0x0000000e0e04722b */ /* 0x001fd00000000006 */
[----:B------:R-:W-:-:S06]  /*0e20*/  DFMA R4, R28, R28, R4 ;  /* 0x0000001c1c04722b */ /* 0x000fcc0000000004 */
[----:B------:R-:W0:Y:S04]  /*0e30*/  MUFU.RSQ64H R7, R5 ;  /* 0x0000000500077308 */ /* 0x000e280000001c00 */
[----:B------:R-:W-:-:S06]  /*0e40*/  VIADD R6, R5, 0xfcb00000 ;  /* 0xfcb0000005067836 */ /* 0x000fcc0000000000 */
[----:B0-----:R-:W-:Y:S02]  /*0e50*/  DMUL R14, R6, R6 ;  /* 0x00000006060e7228 */ /* 0x001fe40000000000 */
[----:B------:R-:W-:-:S06]  /*0e60*/  DSETP.GE.AND P1, PT, R12, R60, PT ;  /* 0x0000003c0c00722a */ /* 0x000fcc0003f26000 */
[----:B------:R-:W-:Y:S02]  /*0e70*/  DFMA R38, R4, -R14, 1 ;  /* 0x3ff000000426742b */ /* 0x000fe4000000080e */
[----:B------:R-:W-:-:S06]  /*0e80*/  DADD R12, R60, R32 ;  /* 0x000000003c0c7229 */ /* 0x000fcc0000000020 */
[----:B------:R-:W-:Y:S02]  /*0e90*/  DFMA R40, R38, R40, 0.5 ;  /* 0x3fe000002628742b */ /* 0x000fe40000000028 */
[----:B------:R-:W-:Y:S02]  /*0ea0*/  DMUL R42, R6, R38 ;  /* 0x00000026062a7228 */ /* 0x000fe40000000000 */
[----:B------:R-:W-:Y:S02]  /*0eb0*/  DADD R14, R54, R36 ;  /* 0x00000000360e7229 */ /* 0x000fe40000000024 */
[----:B------:R-:W-:-:S04]  /*0ec0*/  DMUL R38, R12, 0.5 ;  /* 0x3fe000000c267828 */ /* 0x000fc80000000000 */
[----:B------:R-:W-:Y:S02]  /*0ed0*/  DFMA R12, R40, R42, R6 ;  /* 0x0000002a280c722b */ /* 0x000fe40000000006 */
[----:B------:R-:W-:Y:S02]  /*0ee0*/  DMUL R44, R14, 0.5 ;  /* 0x3fe000000e2c7828 */ /* 0x000fe40000000000 */
[----:B------:R-:W-:Y:S02]  /*0ef0*/  DADD R34, R52, R30 ;  /* 0x0000000034227229 */ /* 0x000fe4000000001e */
[----:B------:R-:W-:Y:S02]  /*0f00*/  DSETP.GE.AND P2, PT, R8, R54, PT ;  /* 0x000000360800722a */ /* 0x000fe40003f46000 */
[----:B------:R-:W-:Y:S01]  /*0f10*/  DMUL R14, R4, R12 ;  /* 0x0000000c040e7228 */ /* 0x000fe20000000000 */
[----:B------:R-:W-:Y:S01]  /*0f20*/  SEL R25, RZ, 0x1, !P1 ;  /* 0x00000001ff197807 */ /* 0x000fe20004800000 */
[----:B------:R-:W-:Y:S01]  /*0f30*/  DSETP.GE.AND P0, PT, R10, R52, PT ;  /* 0x000000340a00722a */ /* 0x000fe20003f06000 */
[----:B------:R-:W-:Y:S01]  /*0f40*/  ISETP.GE.U32.AND P1, PT, R6, 0x7ca00000, PT ;  /* 0x7ca000000600780c */ /* 0x000fe20003f26070 */
[----:B------:R0:W-:Y:S01]  /*0f50*/  STG.E.64 desc[UR4][R26.64+0x38], R32 ;  /* 0x000038201a007986 */ /* 0x0001e2000c101b04 */
[----:B------:R-:W-:Y:S01]  /*0f60*/  DMUL R34, R34, 0.5 ;  /* 0x3fe0000022227828 */ /* 0x000fe20000000000 */
[----:B------:R-:W-:-:S02]  /*0f70*/  VIADD R11, R13, 0xfff00000 ;  /* 0xfff000000d0b7836 */ /* 0x000fc40000000000 */
[----:B------:R-:W-:Y:S01]  /*0f80*/  IMAD.MOV.U32 R10, RZ, RZ, R12 ;  /* 0x000000ffff0a7224 */ /* 0x000fe200078e000c */
[----:B------:R1:W-:Y:S03]  /*0f90*/  STG.E.64 desc[UR16][R26.64+0x10], R38 ;  /* 0x000010261a007986 */ /* 0x0003e6000c101b10 */
[----:B------:R-:W-:Y:S01]  /*0fa0*/  @P2 VIADD R25, R25, 0x2 ;  /* 0x0000000219192836 */ /* 0x000fe20000000000 */
[----:B0-----:R-:W-:Y:S01]  /*0fb0*/  DFMA R32, R14, -R14, R4 ;  /* 0x8000000e0e20722b */ /* 0x001fe20000000004 */
[----:B------:R1:W-:Y:S02]  /*0fc0*/  STG.E.64 desc[UR18][R26.64+0x18], R44 ;  /* 0x0000182c1a007986 */ /* 0x0003e4000c101b12 */
[----:B------:R-:W-:Y:S02]  /*0fd0*/  @P0 VIADD R25, R25, 0x4 ;  /* 0x0000000419190836 */ /* 0x000fe40000000000 */
[----:B------:R1:W-:Y:S03]  /*0fe0*/  STG.E.64 desc[UR20][R26.64+0x20], R34 ;  /* 0x000020221a007986 */ /* 0x0003e6000c101b14 */
[----:B------:R-:W-:Y:S01]  /*0ff0*/  DFMA R8, R32, R10, R14 ;  /* 0x0000000a2008722b */ /* 0x000fe2000000000e */
[----:B------:R1:W-:Y:S04]  /*1000*/  STG.E.64 desc[UR6][R26.64+0x40], R36 ;  /* 0x000040241a007986 */ /* 0x0003e8000c101b06 */
[----:B------:R1:W-:Y:S01]  /*1010*/  STG.E.64 desc[UR8][R26.64+0x48], R30 ;  /* 0x0000481e1a007986 */ /* 0x0003e2000c101b08 */
[----:B------:R-:W-:Y:S05]  /*1020*/  @!P1 BRA `(.L_x_86) ;  /* 0x0000000000289947 */ /* 0x000fea0003800000 */
[----:B------:R-:W-:Y:S01]  /*1030*/  IMAD.MOV.U32 R10, RZ, RZ, R12 ;  /* 0x000000ffff0a7224 */ /* 0x000fe200078e000c */
[----:B------:R-:W-:Y:S01]  /*1040*/  MOV R20, 0x10b0 ;  /* 0x000010b000147802 */ /* 0x000fe20000000f00 */
[----:B------:R-:W-:Y:S02]  /*1050*/  IMAD.MOV.U32 R8, RZ, RZ, R32 ;  /* 0x000000ffff087224 */ /* 0x000fe400078e0020 */
[----:B------:R-:W-:Y:S02]  /*1060*/  IMAD.MOV.U32 R9, RZ, RZ, R33 ;  /* 0x000000ffff097224 */ /* 0x000fe400078e0021 */
[----:B------:R-:W-:Y:S02]  /*1070*/  IMAD.MOV.U32 R12, RZ, RZ, R14 ;  /* 0x000000ffff0c7224 */ /* 0x000fe400078e000e */
[----:B------:R-:W-:Y:S02]  /*1080*/  IMAD.MOV.U32 R13, RZ, RZ, R15 ;  /* 0x000000ffff0d7224 */ /* 0x000fe400078e000f */
[----:B------:R-:W-:-:S07]  /*1090*/  IMAD.MOV.U32 R21, RZ, RZ, 0x0 ;  /* 0x00000000ff157424 */ /* 0x000fce00078e00ff */
[----:B-1----:R-:W-:Y:S05]  /*10a0*/  CALL.REL.NOINC `($__internal_5_$__cuda_sm20_dsqrt_rn_f64_mediumpath_v1) ;  /* 0x0000003000347944 */ /* 0x002fea0003c00000 */
[----:B------:R-:W-:Y:S02]  /*10b0*/  IMAD.MOV.U32 R8, RZ, RZ, R4 ;  /* 0x000000ffff087224 */ /* 0x000fe400078e0004 */
[----:B------:R-:W-:-:S07]  /*10c0*/  IMAD.MOV.U32 R9, RZ, RZ, R5 ;  /* 0x000000ffff097224 */ /* 0x000fce00078e0005 */
.L_x_86:
[----:B------:R-:W-:Y:S05]  /*10d0*/  BSYNC.RECONVERGENT B6 ;  /* 0x0000000000067941 */ /* 0x000fea0003800200 */
.L_x_85:
[C---:B------:R-:W-:Y:S01]  /*10e0*/  R2UR UR4, R76.reuse ;  /* 0x000000004c0472ca */ /* 0x040fe200000e0000 */
[----:B------:R-:W-:Y:S01]  /*10f0*/  IMAD.MOV.U32 R13, RZ, RZ, 0x1 ;  /* 0x00000001ff0d7424 */ /* 0x000fe200078e00ff */
[C---:B------:R-:W-:Y:S01]  /*1100*/  R2UR UR5, R77.reuse ;  /* 0x000000004d0572ca */ /* 0x040fe200000e0000 */
[----:B------:R-:W-:Y:S01]  /*1110*/  IMAD.MOV.U32 R10, RZ, RZ, -0x1 ;  /* 0xffffffffff0a7424 */ /* 0x000fe200078e00ff */
[C---:B------:R-:W-:Y:S01]  /*1120*/  R2UR UR10, R76.reuse ;  /* 0x000000004c0a72ca */ /* 0x040fe200000e0000 */
[----:B------:R-:W-:Y:S01]  /*1130*/  IMAD.MOV.U32 R11, RZ, RZ, RZ ;  /* 0x000000ffff0b7224 */ /* 0x000fe200078e00ff */
[C---:B------:R-:W-:Y:S01]  /*1140*/  R2UR UR11, R77.reuse ;  /* 0x000000004d0b72ca */ /* 0x040fe200000e0000 */
[----:B------:R-:W-:Y:S01]  /*1150*/  IMAD.MOV.U32 R3, RZ, RZ, -0x1 ;  /* 0xffffffffff037424 */ /* 0x000fe200078e00ff */
[----:B------:R-:W-:Y:S02]  /*1160*/  R2UR UR8, R76 ;  /* 0x000000004c0872ca */ /* 0x000fe400000e0000 */
[----:B------:R-:W-:-:S02]  /*1170*/  R2UR UR9, R77 ;  /* 0x000000004d0972ca */ /* 0x000fc400000e0000 */
[C---:B------:R-:W-:Y:S02]  /*1180*/  R2UR UR6, R76.reuse ;  /* 0x000000004c0672ca */ /* 0x040fe400000e0000 */
[C---:B------:R-:W-:Y:S01]  /*1190*/  R2UR UR7, R77.reuse ;  /* 0x000000004d0772ca */ /* 0x040fe200000e0000 */
[----:B------:R-:W-:Y:S01]  /*11a0*/  STG.E.64 desc[UR4][R26.64+0x30], R8 ;  /* 0x000030081a007986 */ /* 0x000fe2000c101b04 */
[C---:B------:R-:W-:Y:S02]  /*11b0*/  R2UR UR12, R76.reuse ;  /* 0x000000004c0c72ca */ /* 0x040fe400000e0000 */
[C---:B------:R-:W-:Y:S01]  /*11c0*/  R2UR UR13, R77.reuse ;  /* 0x000000004d0d72ca */ /* 0x040fe200000e0000 */
[----:B------:R-:W-:Y:S01]  /*11d0*/  STG.E.64 desc[UR10][R26.64+0x70], R10 ;  /* 0x0000700a1a007986 */ /* 0x000fe2000c101b0a */
[C---:B------:R-:W-:Y:S02]  /*11e0*/  R2UR UR14, R76.reuse ;  /* 0x000000004c0e72ca */ /* 0x040fe400000e0000 */
[C---:B------:R-:W-:Y:S01]  /*11f0*/  R2UR UR15, R77.reuse ;  /* 0x000000004d0f72ca */ /* 0x040fe200000e0000 */
[----:B------:R-:W-:Y:S04]  /*1200*/  STG.E desc[UR8][R26.64+0x6c], R3 ;  /* 0x00006c031a007986 */ /* 0x000fe8000c101908 */
[----:B------:R0:W-:Y:S04]  /*1210*/  STG.E.U8 desc[UR6][R26.64+0x68], R13 ;  /* 0x0000680d1a007986 */ /* 0x0001e8000c101106 */
[----:B------:R2:W-:Y:S04]  /*1220*/  STG.E.64 desc[UR12][R26.64+0x90], RZ ;  /* 0x000090ff1a007986 */ /* 0x0005e8000c101b0c */
[----:B------:R-:W3:Y:S01]  /*1230*/  LDG.E.64 R32, desc[UR14][R62.64+0x50] ;  /* 0x0000500e3e207981 */ /* 0x000ee2000c1e1b00 */
[----:B------:R-:W-:Y:S01]  /*1240*/  DADD R6, R54, -R36 ;  /* 0x0000000036067229 */ /* 0x000fe20000000824 */
[----:B------:R-:W-:Y:S01]  /*1250*/  IMAD.MOV.U32 R12, RZ, RZ, 0x0 ;  /* 0x00000000ff0c7424 */ /* 0x000fe200078e00ff */
[----:B------:R-:W-:Y:S01]  /*1260*/  DADD R14, R52, R30 ;  /* 0x00000000340e7229 */ /* 0x000fe2000000001e */
[----:B0-----:R-:W-:Y:S01]  /*1270*/  IMAD.MOV.U32 R13, RZ, RZ, 0x3fd80000 ;  /* 0x3fd80000ff0d7424 */ /* 0x001fe200078e00ff */
[----:B------:R-:W-:Y:S01]  /*1280*/  DADD R10, R54, R36 ;  /* 0x00000000360a7229 */ /* 0x000fe20000000024 */
[C---:B------:R-:W-:Y:S01]  /*1290*/  R2UR UR18, R76.reuse ;  /* 0x000000004c1272ca */ /* 0x040fe200000e0000 */
[----:B------:R2:W-:Y:S01]  /*12a0*/  STG.E.64 desc[UR8][R26.64+0xb0], R30 ;  /* 0x0000b01e1a007986 */ /* 0x0005e2000c101b08 */
[C---:B------:R-:W-:Y:S01]  /*12b0*/  R2UR UR19, R77.reuse ;  /* 0x000000004d1372ca */ /* 0x040fe200000e0000 */
[----:B------:R-:W-:Y:S01]  /*12c0*/  DMUL R6, R6, 0.5 ;  /* 0x3fe0000006067828 */ /* 0x000fe20000000000 */
[C---:B------:R-:W-:Y:S01]  /*12d0*/  R2UR UR20, R76.reuse ;  /* 0x000000004c1472ca */ /* 0x040fe200000e0000 */
[----:B------:R-:W-:Y:S01]  /*12e0*/  DMUL R40, R14, 0.5 ;  /* 0x3fe000000e287828 */ /* 0x000fe20000000000 */
[C---:B------:R-:W-:Y:S01]  /*12f0*/  R2UR UR21, R77.reuse ;  /* 0x000000004d1572ca */ /* 0x040fe200000e0000 */
[----:B-1----:R-:W-:Y:S01]  /*1300*/  DMUL R38, R10, 0.5 ;  /* 0x3fe000000a267828 */ /* 0x002fe20000000000 */
[----:B------:R-:W-:Y:S01]  /*1310*/  R2UR UR16, R76 ;  /* 0x000000004c1072ca */ /* 0x000fe200000e0000 */
[----:B------:R2:W-:Y:S01]  /*1320*/  STG.E.64 desc[UR6][R26.64+0xa8], R36 ;  /* 0x0000a8241a007986 */ /* 0x0005e2000c101b06 */
[----:B------:R-:W-:Y:S01]  /*1330*/  R2UR UR17, R77 ;  /* 0x000000004d1172ca */ /* 0x000fe200000e0000 */
[----:B------:R-:W-:Y:S02]  /*1340*/  BSSY.RECONVERGENT B6, `(.L_x_87) ;  /* 0x0000027000067945 */ /* 0x000fe40003800200 */
[----:B------:R2:W-:Y:S04]  /*1350*/  STG.E.64 desc[UR4][R26.64+0xa0], R60 ;  /* 0x0000a03c1a007986 */ /* 0x0005e8000c101b04 */
[----:B------:R2:W-:Y:S04]  /*1360*/  STG.E.64 desc[UR18][R26.64+0x80], R38 ;  /* 0x000080261a007986 */ /* 0x0005e8000c101b12 */
[----:B------:R2:W-:Y:S04]  /*1370*/  STG.E.64 desc[UR20][R26.64+0x88], R40 ;  /* 0x000088281a007986 */ /* 0x0005e8000c101b14 */
[----:B------:R2:W-:Y:S04]  /*1380*/  STG.E.64 desc[UR12][R26.64+0xc0], R54 ;  /* 0x0000c0361a007986 */ /* 0x0005e8000c101b0c */
[----:B------:R2:W-:Y:S01]  /*1390*/  STG.E.64 desc[UR14][R26.64+0xc8], R52 ;  /* 0x0000c8341a007986 */ /* 0x0005e2000c101b0e */
[----:B---3--:R-:W-:-:S03]  /*13a0*/  DADD R4, -R60, R32 ;  /* 0x000000003c047229 */ /* 0x008fc60000000120 */
[----:B------:R2:W-:Y:S05]  /*13b0*/  STG.E.64 desc[UR10][R26.64+0xb8], R32 ;  /* 0x0000b8201a007986 */ /* 0x0005ea000c101b0a */
[----:B------:R-:W-:-:S08]  /*13c0*/  DMUL R4, R4, 0.5 ;  /* 0x3fe0000004047828 */ /* 0x000fd00000000000 */
[----:B------:R-:W-:-:S08]  /*13d0*/  DMUL R4, R4, R4 ;  /* 0x0000000404047228 */ /* 0x000fd00000000000 */
[----:B------:R-:W-:-:S08]  /*13e0*/  DFMA R4, R6, R6, R4 ;  /* 0x000000060604722b */ /* 0x000fd00000000004 */
[----:B------:R-:W-:-:S06]  /*13f0*/  DFMA R4, R28, R28, R4 ;  /* 0x0000001c1c04722b */ /* 0x000fcc0000000004 */
[----:B------:R-:W0:Y:S04]  /*1400*/  MUFU.RSQ64H R7, R5 ;  /* 0x0000000500077308 */ /* 0x000e280000001c00 */
[----:B------:R-:W-:-:S05]  /*1410*/  VIADD R6, R5, 0xfcb00000 ;  /* 0xfcb0000005067836 */ /* 0x000fca0000000000 */
[----:B------:R-:W-:Y:S01]  /*1420*/  ISETP.GE.U32.AND P0, PT, R6, 0x7ca00000, PT ;  /* 0x7ca000000600780c */ /* 0x000fe20003f06070 */
[----:B0-----:R-:W-:-:S08]  /*1430*/  DMUL R8, R6, R6 ;  /* 0x0000000606087228 */ /* 0x001fd00000000000 */
[----:B------:R-:W-:-:S08]  /*1440*/  DFMA R8, R4, -R8, 1 ;  /* 0x3ff000000408742b */ /* 0x000fd00000000808 */
[----:B------:R-:W-:Y:S02]  /*1450*/  DFMA R12, R8, R12, 0.5 ;  /* 0x3fe00000080c742b */ /* 0x000fe4000000000c */
[----:B------:R-:W-:-:S08]  /*1460*/  DMUL R8, R6, R8 ;  /* 0x0000000806087228 */ /* 0x000fd00000000000 */
[----:B------:R-:W-:Y:S02]  /*1470*/  DFMA R12, R12, R8, R6 ;  /* 0x000000080c0c722b */ /* 0x000fe40000000006 */
[----:B------:R-:W-:-:S06]  /*1480*/  DADD R8, R60, R32 ;  /* 0x000000003c087229 */ /* 0x000fcc0000000020 */
[----:B------:R-:W-:Y:S02]  /*1490*/  DMUL R14, R4, R12 ;  /* 0x0000000c040e7228 */ /* 0x000fe40000000000 */
[----:B------:R-:W-:Y:S01]  /*14a0*/  DMUL R34, R8, 0.5 ;  /* 0x3fe0000008227828 */ /* 0x000fe20000000000 */
[----:B------:R-:W-:Y:S02]  /*14b0*/  VIADD R11, R13, 0xfff00000 ;  /* 0xfff000000d0b7836 */ /* 0x000fe40000000000 */
[----:B------:R-:W-:-:S03]  /*14c0*/  IMAD.MOV.U32 R10, RZ, RZ, R12 ;  /* 0x000000ffff0a7224 */ /* 0x000fc600078e000c */
[----:B------:R-:W-:Y:S01]  /*14d0*/  DFMA R28, R14, -R14, R4 ;  /* 0x8000000e0e1c722b */ /* 0x000fe20000000004 */
[----:B------:R2:W-:Y:S07]  /*14e0*/  STG.E.64 desc[UR16][R26.64+0x78], R34 ;  /* 0x000078221a007986 */ /* 0x0005ee000c101b10 */
[----:B------:R-:W-:Y:S01]  /*14f0*/  DFMA R8, R28, R10, R14 ;  /* 0x0000000a1c08722b */ /* 0x000fe2000000000e */
[----:B------:R-:W-:Y:S10]  /*1500*/  @!P0 BRA `(.L_x_88) ;  /* 0x0000000000288947 */ /* 0x000ff40003800000 */
[----:B------:R-:W-:Y:S01]  /*1510*/  IMAD.MOV.U32 R10, RZ, RZ, R12 ;  /* 0x000000ffff0a7224 */ /* 0x000fe200078e000c */
[----:B------:R-:W-:Y:S01]  /*1520*/  MOV R20, 0x1590 ;  /* 0x0000159000147802 */ /* 0x000fe20000000f00 */
[----:B------:R-:W-:Y:S02]  /*1530*/  IMAD.MOV.U32 R8, RZ, RZ, R28 ;  /* 0x000000ffff087224 */ /* 0x000fe400078e001c */
[----:B------:R-:W-:Y:S02]  /*1540*/  IMAD.MOV.U32 R9, RZ, RZ, R29 ;  /* 0x000000ffff097224 */ /* 0x000fe400078e001d */
[----:B------:R-:W-:Y:S02]  /*1550*/  IMAD.MOV.U32 R12, RZ, RZ, R14 ;  /* 0x000000ffff0c7224 */ /* 0x000fe400078e000e */
[----:B------:R-:W-:Y:S02]  /*1560*/  IMAD.MOV.U32 R13, RZ, RZ, R15 ;  /* 0x000000ffff0d7224 */ /* 0x000fe400078e000f */
[----:B------:R-:W-:-:S07]  /*1570*/  IMAD.MOV.U32 R21, RZ, RZ, 0x0 ;  /* 0x00000000ff157424 */ /* 0x000fce00078e00ff */
[----:B--2---:R-:W-:Y:S05]  /*1580*/  CALL.REL.NOINC `($__internal_5_$__cuda_sm20_dsqrt_rn_f64_mediumpath_v1) ;  /* 0x0000002800fc7944 */ /* 0x004fea0003c00000 */
[----:B------:R-:W-:Y:S02]  /*1590*/  IMAD.MOV.U32 R8, RZ, RZ, R4 ;  /* 0x000000ffff087224 */ /* 0x000fe400078e0004 */
[----:B------:R-:W-:-:S07]  /*15a0*/  IMAD.MOV.U32 R9, RZ, RZ, R5 ;  /* 0x000000ffff097224 */ /* 0x000fce00078e0005 */
.L_x_88:
[----:B------:R-:W-:Y:S05]  /*15b0*/  BSYNC.RECONVERGENT B6 ;  /* 0x0000000000067941 */ /* 0x000fea0003800200 */
.L_x_87:
        /* <DEDUP_REMOVED lines=17> */
[----:B------:R-:W-:Y:S01]  /*16d0*/  R2UR UR17, R77 ;  /* 0x000000004d1172ca */ /* 0x000fe200000e0000 */
[----:B------:R-:W-:Y:S01]  /*16e0*/  STG.E desc[UR8][R26.64+0xd4], R3 ;  /* 0x0000d4031a007986 */ /* 0x000fe2000c101908 */
[----:B------:R-:W-:-:S02]  /*16f0*/  R2UR UR14, R76 ;  /* 0x000000004c0e72ca */ /* 0x000fc400000e0000 */
[C---:B------:R-:W-:Y:S01]  /*1700*/  R2UR UR15, R77.reuse ;  /* 0x000000004d0f72ca */ /* 0x040fe200000e0000 */
[----:B------:R0:W-:Y:S04]  /*1710*/  STG.E.U8 desc[UR6][R26.64+0xd0], R13 ;  /* 0x0000d00d1a007986 */ /* 0x0001e8000c101106 */
[----:B------:R-:W-:Y:S04]  /*1720*/  STG.E.64 desc[UR12][R26.64+0xf8], RZ ;  /* 0x0000f8ff1a007986 */ /* 0x000fe8000c101b0c */
[----:B------:R-:W3:Y:S04]  /*1730*/  LDG.E.64 R10, desc[UR16][R62.64+0x38] ;  /* 0x000038103e0a7981 */ /* 0x000ee8000c1e1b00 */
[----:B--2---:R-:W2:Y:S04]  /*1740*/  LDG.E.64 R30, desc[UR14][R62.64+0x58] ;  /* 0x0000580e3e1e7981 */ /* 0x004ea8000c1e1b00 */
[----:B------:R-:W4:Y:S01]  /*1750*/  LDG.E.64 R36, desc[UR4][R62.64+0x48] ;  /* 0x000048043e247981 */ /* 0x000f22000c1e1b00 */
[----:B------:R-:W-:Y:S01]  /*1760*/  IMAD.MOV.U32 R34, RZ, RZ, 0x0 ;  /* 0x00000000ff227424 */ /* 0x000fe200078e00ff */
[C---:B------:R-:W-:Y:S01]  /*1770*/  R2UR UR18, R76.reuse ;  /* 0x000000004c1272ca */ /* 0x040fe200000e0000 */
[----:B------:R-:W-:Y:S01]  /*1780*/  IMAD.MOV.U32 R35, RZ, RZ, 0x3fd80000 ;  /* 0x3fd80000ff237424 */ /* 0x000fe200078e00ff */
[C---:B------:R-:W-:Y:S01]  /*1790*/  R2UR UR19, R77.reuse ;  /* 0x000000004d1372ca */ /* 0x040fe200000e0000 */
[----:B------:R-:W-:Y:S01]  /*17a0*/  STG.E.64 desc[UR6][R26.64+0x110], R54 ;  /* 0x000110361a007986 */ /* 0x000fe2000c101b06 */
[----:B------:R-:W-:Y:S01]  /*17b0*/  R2UR UR20, R76 ;  /* 0x000000004c1472ca */ /* 0x000fe200000e0000 */
[----:B------:R-:W-:Y:S01]  /*17c0*/  BSSY.RECONVERGENT B6, `(.L_x_89) ;  /* 0x0000031000067945 */ /* 0x000fe20003800200 */
[----:B------:R-:W-:Y:S01]  /*17d0*/  R2UR UR21, R77 ;  /* 0x000000004d1572ca */ /* 0x000fe200000e0000 */
[----:B------:R-:W-:Y:S04]  /*17e0*/  STG.E.64 desc[UR10][R26.64+0x120], R60 ;  /* 0x0001203c1a007986 */ /* 0x000fe8000c101b0a */
[----:B------:R-:W-:Y:S01]  /*17f0*/  STG.E.64 desc[UR14][R26.64+0x130], R52 ;  /* 0x000130341a007986 */ /* 0x000fe2000c101b0e */
[----:B---3--:R-:W-:-:S03]  /*1800*/  DADD R4, R60, -R10 ;  /* 0x000000003c047229 */ /* 0x008fc6000000080a */
[----:B------:R1:W-:Y:S01]  /*1810*/  STG.E.64 desc[UR4][R26.64+0x108], R10 ;  /* 0x0001080a1a007986 */ /* 0x0003e2000c101b04 */
[----:B--2---:R-:W-:-:S03]  /*1820*/  DADD R6, -R54, R30 ;  /* 0x0000000036067229 */ /* 0x004fc6000000011e */
[----:B------:R-:W-:Y:S01]  /*1830*/  STG.E.64 desc[UR12][R26.64+0x128], R30 ;  /* 0x0001281e1a007986 */ /* 0x000fe2000c101b0c */
[----:B0-----:R-:W-:Y:S02]  /*1840*/  DADD R12, R54, R30 ;  /* 0x00000000360c7229 */ /* 0x001fe4000000001e */
[----:B------:R-:W-:Y:S01]  /*1850*/  DMUL R4, R4, 0.5 ;  /* 0x3fe0000004047828 */ /* 0x000fe20000000000 */
[----:B----4-:R-:W-:Y:S01]  /*1860*/  STG.E.64 desc[UR8][R26.64+0x118], R36 ;  /* 0x000118241a007986 */ /* 0x010fe2000c101b08 */
[--C-:B------:R-:W-:Y:S02]  /*1870*/  DADD R28, R52, -R36.reuse ;  /* 0x00000000341c7229 */ /* 0x100fe40000000824 */
[----:B------:R-:W-:Y:S02]  /*1880*/  DMUL R6, R6, 0.5 ;  /* 0x3fe0000006067828 */ /* 0x000fe40000000000 */
[----:B------:R-:W-:Y:S02]  /*1890*/  DADD R14, R52, R36 ;  /* 0x00000000340e7229 */ /* 0x000fe40000000024 */
[----:B------:R-:W-:-:S02]  /*18a0*/  DMUL R4, R4, R4 ;  /* 0x0000000404047228 */ /* 0x000fc40000000000 */
[----:B------:R-:W-:Y:S02]  /*18b0*/  DMUL R28, R28, 0.5 ;  /* 0x3fe000001c1c7828 */ /* 0x000fe40000000000 */
[----:B------:R-:W-:Y:S02]  /*18c0*/  DMUL R38, R12, 0.5 ;  /* 0x3fe000000c267828 */ /* 0x000fe40000000000 */
[----:B------:R-:W-:Y:S02]  /*18d0*/  DMUL R40, R14, 0.5 ;  /* 0x3fe000000e287828 */ /* 0x000fe40000000000 */
[----:B------:R-:W-:-:S03]  /*18e0*/  DFMA R4, R6, R6, R4 ;  /* 0x000000060604722b */ /* 0x000fc60000000004 */
[----:B------:R-:W-:Y:S04]  /*18f0*/  STG.E.64 desc[UR18][R26.64+0xe8], R38 ;  /* 0x0000e8261a007986 */ /* 0x000fe8000c101b12 */
[----:B------:R-:W-:Y:S01]  /*1900*/  STG.E.64 desc[UR20][R26.64+0xf0], R40 ;  /* 0x0000f0281a007986 */ /* 0x000fe2000c101b14 */
[----:B------:R-:W-:-:S06]  /*1910*/  DFMA R4, R28, R28, R4 ;  /* 0x0000001c1c04722b */ /* 0x000fcc0000000004 */
[----:B------:R-:W0:Y:S04]  /*1920*/  MUFU.RSQ64H R7, R5 ;  /* 0x0000000500077308 */ /* 0x000e280000001c00 */
[----:B------:R-:W-:-:S05]  /*1930*/  VIADD R6, R5, 0xfcb00000 ;  /* 0xfcb0000005067836 */ /* 0x000fca0000000000 */
[----:B------:R-:W-:Y:S01]  /*1940*/  ISETP.GE.U32.AND P0, PT, R6, 0x7ca00000, PT ;  /* 0x7ca000000600780c */ /* 0x000fe20003f06070 */
[----:B0-----:R-:W-:-:S08]  /*1950*/  DMUL R8, R6, R6 ;  /* 0x0000000606087228 */ /* 0x001fd00000000000 */
[----:B------:R-:W-:Y:S02]  /*1960*/  DFMA R32, R4, -R8, 1 ;  /* 0x3ff000000420742b */ /* 0x000fe40000000808 */
[----:B------:R-:W-:-:S06]  /*1970*/  DADD R8, R60, R10 ;  /* 0x000000003c087229 */ /* 0x000fcc000000000a */
[----:B------:R-:W-:Y:S02]  /*1980*/  DFMA R34, R32, R34, 0.5 ;  /* 0x3fe000002022742b */ /* 0x000fe40000000022 */
[----:B------:R-:W-:Y:S02]  /*1990*/  DMUL R32, R6, R32 ;  /* 0x0000002006207228 */ /* 0x000fe40000000000 */
[----:B------:R-:W-:-:S06]  /*19a0*/  DMUL R8, R8, 0.5 ;  /* 0x3fe0000008087828 */ /* 0x000fcc0000000000 */
[----:B------:R-:W-:Y:S01]  /*19b0*/  DFMA R12, R34, R32, R6 ;  /* 0x00000020220c722b */ /* 0x000fe20000000006 */
[----:B------:R0:W-:Y:S07]  /*19c0*/  STG.E.64 desc[UR16][R26.64+0xe0], R8 ;  /* 0x0000e0081a007986 */ /* 0x0001ee000c101b10 */
[----:B------:R-:W-:Y:S02]  /*19d0*/  DMUL R14, R4, R12 ;  /* 0x0000000c040e7228 */ /* 0x000fe40000000000 */
[----:B-1----:R-:W-:-:S02]  /*19e0*/  VIADD R11, R13, 0xfff00000 ;  /* 0xfff000000d0b7836 */ /* 0x002fc40000000000 */
[----:B------:R-:W-:-:S04]  /*19f0*/  IMAD.MOV.U32 R10, RZ, RZ, R12 ;  /* 0x000000ffff0a7224 */ /* 0x000fc800078e000c */
[----:B------:R-:W-:-:S08]  /*1a00*/  DFMA R32, R14, -R14, R4 ;  /* 0x8000000e0e20722b */ /* 0x000fd00000000004 */
[----:B0-----:R-:W-:Y:S01]  /*1a10*/  DFMA R8, R32, R10, R14 ;  /* 0x0000000a2008722b */ /* 0x001fe2000000000e */
        /* <DEDUP_REMOVED lines=8> */
[----:B------:R-:W-:Y:S05]  /*1aa0*/  CALL.REL.NOINC `($__internal_5_$__cuda_sm20_dsqrt_rn_f64_mediumpath_v1) ;  /* 0x0000002400b47944 */ /* 0x000fea0003c00000 */
[----:B------:R-:W-:Y:S02]  /*1ab0*/  IMAD.MOV.U32 R8, RZ, RZ, R4 ;  /* 0x000000ffff087224 */ /* 0x000fe400078e0004 */
[----:B------:R-:W-:-:S07]  /*1ac0*/  IMAD.MOV.U32 R9, RZ, RZ, R5 ;  /* 0x000000ffff097224 */ /* 0x000fce00078e0005 */
.L_x_90:
[----:B------:R-:W-:Y:S05]  /*1ad0*/  BSYNC.RECONVERGENT B6 ;  /* 0x0000000000067941 */ /* 0x000fea0003800200 */
.L_x_89:
        /* <DEDUP_REMOVED lines=21> */
[----:B------:R-:W2:Y:S01]  /*1c30*/  LDG.E.64 R32, desc[UR14][R62.64+0x50] ;  /* 0x0000500e3e207981 */ /* 0x000ea2000c1e1b00 */
[----:B------:R-:W-:Y:S01]  /*1c40*/  DADD R6, -R54, R30 ;  /* 0x0000000036067229 */ /* 0x000fe2000000011e */
        /* <DEDUP_REMOVED lines=11> */
[----:B------:R-:W-:Y:S01]  /*1d00*/  DMUL R38, R10, 0.5 ;  /* 0x3fe000000a267828 */ /* 0x000fe20000000000 */
        /* <DEDUP_REMOVED lines=9> */
[----:B--2---:R-:W-:-:S03]  /*1da0*/  DADD R4, -R60, R32 ;  /* 0x000000003c047229 */ /* 0x004fc60000000120 */
        /* <DEDUP_REMOVED lines=32> */
.L_x_92:
[----:B------:R-:W-:Y:S05]  /*1fb0*/  BSYNC.RECONVERGENT B6 ;  /* 0x0000000000067941 */ /* 0x000fea0003800200 */
.L_x_91:
        /* <DEDUP_REMOVED lines=23> */
[----:B------:R-:W2:Y:S04]  /*2130*/  LDG.E.64 R10, desc[UR16][R62.64+0x38] ;  /* 0x000038103e0a7981 */ /* 0x000ea8000c1e1b00 */
[----:B-1----:R-:W3:Y:S04]  /*2140*/  LDG.E.64 R36, desc[UR14][R62.64+0x40] ;  /* 0x0000400e3e247981 */ /* 0x002ee8000c1e1b00 */
        /* <DEDUP_REMOVED lines=11> */
[----:B--2---:R-:W-:-:S03]  /*2200*/  DADD R4, R60, -R10 ;  /* 0x000000003c047229 */ /* 0x004fc6000000080a */
[----:B------:R1:W-:Y:S01]  /*2210*/  STG.E.64 desc[UR4][R26.64+0x1d8], R10 ;  /* 0x0001d80a1a007986 */ /* 0x0003e2000c101b04 */
[----:B---3--:R-:W-:-:S03]  /*2220*/  DADD R6, R54, -R36 ;  /* 0x0000000036067229 */ /* 0x008fc60000000824 */
[----:B------:R-:W-:Y:S01]  /*2230*/  STG.E.64 desc[UR6][R26.64+0x1e0], R36 ;  /* 0x0001e0241a007986 */ /* 0x000fe2000c101b06 */
[----:B0-----:R-:W-:Y:S02]  /*2240*/  DADD R12, R54, R36 ;  /* 0x00000000360c7229 */ /* 0x001fe40000000024 */
[----:B------:R-:W-:Y:S01]  /*2250*/  DMUL R4, R4, 0.5 ;  /* 0x3fe0000004047828 */ /* 0x000fe20000000000 */
[----:B----4-:R-:W-:Y:S01]  /*2260*/  STG.E.64 desc[UR14][R26.64+0x200], R30 ;  /* 0x0002001e1a007986 */ /* 0x010fe2000c101b0e */
[--C-:B------:R-:W-:Y:S02]  /*2270*/  DADD R28, -R52, R30.reuse ;  /* 0x00000000341c7229 */ /* 0x100fe4000000011e */
        /* <DEDUP_REMOVED lines=37> */
.L_x_94:
[----:B------:R-:W-:Y:S05]  /*24d0*/  BSYNC.RECONVERGENT B6 ;  /* 0x0000000000067941 */ /* 0x000fea0003800200 */
.L_x_93:
        /* <DEDUP_REMOVED lines=77> */
.L_x_96:
[----:B------:R-:W-:Y:S05]  /*29b0*/  BSYNC.RECONVERGENT B6 ;  /* 0x0000000000067941 */ /* 0x000fea0003800200 */
.L_x_95:
        /* <DEDUP_REMOVED lines=15> */
[----:B------:R0:W-:Y:S01]  /*2ab0*/  STG.E.64 desc[UR10][R26.64+0x278], R6 ;  /* 0x000278061a007986 */ /* 0x0001e2000c101b0a */
        /* <DEDUP_REMOVED lines=8> */
[----:B------:R-:W1:Y:S04]  /*2b40*/  LDG.E.64 R46, desc[UR14][R62.64+0x58] ;  /* 0x0000580e3e2e7981 */ /* 0x000e68000c1e1b00 */
        /* <DEDUP_REMOVED lines=13> */
[----:B-1----:R-:W-:-:S03]  /*2c20*/  DADD R30, -R54, R46 ;  /* 0x00000000361e7229 */ /* 0x002fc6000000012e */
[----:B------:R-:W-:Y:S01]  /*2c30*/  STG.E.64 desc[UR12][R26.64+0x2c8], R46 ;  /* 0x0002c82e1a007986 */ /* 0x000fe2000c101b0c */
[----:B------:R-:W-:Y:S02]  /*2c40*/  DADD R38, R54, R46 ;  /* 0x0000000036267229 */ /* 0x000fe4000000002e */
        /* <DEDUP_REMOVED lines=13> */
[----:B0-----:R-:W0:Y:S04]  /*2d20*/  MUFU.RSQ64H R7, R5 ;  /* 0x0000000500077308 */ /* 0x001e280000001c00 */
[----:B------:R-:W-:-:S05]  /*2d30*/  VIADD R6, R5, 0xfcb00000 ;  /* 0xfcb0000005067836 */ /* 0x000fca0000000000 */
[----:B------:R-:W-:Y:S01]  /*2d40*/  ISETP.GE.U32.AND P0, PT, R6, 0x7ca00000, PT ;  /* 0x7ca000000600780c */ /* 0x000fe20003f06070 */
[----:B0-----:R-:W-:-:S08]  /*2d50*/  DMUL R8, R6, R6 ;  /* 0x0000000606087228 */ /* 0x001fd00000000000 */
[----:B--2---:R-:W-:Y:S02]  /*2d60*/  DFMA R12, R4, -R8, 1 ;  /* 0x3ff00000040c742b */ /* 0x004fe40000000808 */
[----:B------:R-:W-:-:S06]  /*2d70*/  DADD R8, R60, R10 ;  /* 0x000000003c087229 */ /* 0x000fcc000000000a */
[----:B------:R-:W-:Y:S02]  /*2d80*/  DFMA R14, R12, R14, 0.5 ;  /* 0x3fe000000c0e742b */ /* 0x000fe4000000000e */
[----:B------:R-:W-:Y:S02]  /*2d90*/  DMUL R12, R6, R12 ;  /* 0x0000000c060c7228 */ /* 0x000fe40000000000 */
[----:B------:R-:W-:-:S06]  /*2da0*/  DMUL R8, R8, 0.5 ;  /* 0x3fe0000008087828 */ /* 0x000fcc0000000000 */
[----:B------:R-:W-:Y:S01]  /*2db0*/  DFMA R12, R14, R12, R6 ;  /* 0x0000000c0e0c722b */ /* 0x000fe20000000006 */
[----:B------:R0:W-:Y:S07]  /*2dc0*/  STG.E.64 desc[UR16][R26.64+0x280], R8 ;  /* 0x000280081a007986 */ /* 0x0001ee000c101b10 */
[----:B------:R-:W-:Y:S02]  /*2dd0*/  DMUL R14, R4, R12 ;  /* 0x0000000c040e7228 */ /* 0x000fe40000000000 */
[----:B---3--:R-:W-:-:S02]  /*2de0*/  VIADD R11, R13, 0xfff00000 ;  /* 0xfff000000d0b7836 */ /* 0x008fc40000000000 */
        /* <DEDUP_REMOVED lines=14> */
.L_x_98:
[----:B------:R-:W-:Y:S05]  /*2ed0*/  BSYNC.RECONVERGENT B6 ;  /* 0x0000000000067941 */ /* 0x000fea0003800200 */
.L_x_97:
[C---:B------:R-:W-:Y:S01]  /*2ee0*/  R2UR UR4, R76.reuse ;  /* 0x000000004c0472ca */ /* 0x040fe200000e0000 */
[----:B------:R-:W-:Y:S01]  /*2ef0*/  IMAD.MOV.U32 R26, RZ, RZ, R70 ;  /* 0x000000ffff1a7224 */ /* 0x000fe200078e0046 */
[C---:B------:R-:W-:Y:S01]  /*2f00*/  R2UR UR5, R77.reuse ;  /* 0x000000004d0572ca */ /* 0x040fe200000e0000 */
[----:B------:R-:W-:Y:S01]  /*2f10*/  IMAD.MOV.U32 R27, RZ, RZ, R71 ;  /* 0x000000ffff1b7224 */ /* 0x000fe200078e0047 */
[C---:B------:R-:W-:Y:S01]  /*2f20*/  R2UR UR6, R76.reuse ;  /* 0x000000004c0672ca */ /* 0x040fe200000e0000 */
[----:B------:R-:W-:Y:S01]  /*2f30*/  IMAD.MOV.U32 R13, RZ, RZ, 0x1 ;  /* 0x00000001ff0d7424 */ /* 0x000fe200078e00ff */
[C---:B------:R-:W-:Y:S01]  /*2f40*/  R2UR UR7, R77.reuse ;  /* 0x000000004d0772ca */ /* 0x040fe200000e0000 */
[----:B------:R-:W-:Y:S01]  /*2f50*/  IMAD.MOV.U32 R10, RZ, RZ, -0x1 ;  /* 0xffffffffff0a7424 */ /* 0x000fe200078e00ff */
[----:B------:R-:W-:Y:S01]  /*2f60*/  R2UR UR10, R76 ;  /* 0x000000004c0a72ca */ /* 0x000fe200000e0000 */
[----:B------:R-:W-:Y:S01]  /*2f70*/  IMAD.WIDE R26, R22, 0x68, R26 ;  /* 0x00000068161a7825 */ /* 0x000fe200078e021a */
[----:B------:R-:W-:-:S02]  /*2f80*/  R2UR UR11, R77 ;  /* 0x000000004d0b72ca */ /* 0x000fc400000e0000 */
[C---:B------:R-:W-:Y:S01]  /*2f90*/  R2UR UR8, R76.reuse ;  /* 0x000000004c0872ca */ /* 0x040fe200000e0000 */
[----:B------:R-:W-:Y:S01]  /*2fa0*/  IMAD.MOV.U32 R11, RZ, RZ, RZ ;  /* 0x000000ffff0b7224 */ /* 0x000fe200078e00ff */
[C---:B------:R-:W-:Y:S01]  /*2fb0*/  R2UR UR9, R77.reuse ;  /* 0x000000004d0972ca */ /* 0x040fe200000e0000 */
[----:B------:R-:W-:Y:S01]  /*2fc0*/  IMAD.MOV.U32 R3, RZ, RZ, -0x1 ;  /* 0xffffffffff037424 */ /* 0x000fe200078e00ff */
[C---:B------:R-:W-:Y:S01]  /*2fd0*/  R2UR UR12, R76.reuse ;  /* 0x000000004c0c72ca */ /* 0x040fe200000e0000 */
[----:B------:R-:W-:Y:S01]  /*2fe0*/  STG.E.64 desc[UR4][R26.64+0x2a0], R8 ;  /* 0x0002a0081a007986 */ /* 0x000fe2000c101b04 */
[C---:B------:R-:W-:Y:S02]  /*2ff0*/  R2UR UR13, R77.reuse ;  /* 0x000000004d0d72ca */ /* 0x040fe400000e0000 */
[----:B------:R-:W-:Y:S01]  /*3000*/  R2UR UR14, R76 ;  /* 0x000000004c0e72ca */ /* 0x000fe200000e0000 */
[----:B------:R0:W-:Y:S01]  /*3010*/  STG.E.U8 desc[UR6][R26.64+0x2d8], R13 ;  /* 0x0002d80d1a007986 */ /* 0x0001e2000c101106 */
[----:B------:R-:W-:-:S03]  /*3020*/  R2UR UR15, R77 ;  /* 0x000000004d0f72ca */ /* 0x000fc600000e0000 */
[----:B------:R1:W-:Y:S04]  /*3030*/  STG.E.64 desc[UR10][R26.64+0x2e0], R10 ;  /* 0x0002e00a1a007986 */ /* 0x0003e8000c101b0a */
[----:B------:R-:W-:Y:S04]  /*3040*/  STG.E desc[UR8][R26.64+0x2dc], R3 ;  /* 0x0002dc031a007986 */ /* 0x000fe8000c101908 */
[----:B------:R-:W-:Y:S04]  /*3050*/  STG.E.64 desc[UR12][R26.64+0x300], RZ ;  /* 0x000300ff1a007986 */ /* 0x000fe8000c101b0c */
[----:B0-----:R-:W2:Y:S01]  /*3060*/  LDG.E.64 R12, desc[UR14][R62.64+0x50] ;  /* 0x0000500e3e0c7981 */ /* 0x001ea2000c1e1b00 */
[----:B------:R-:W-:Y:S01]  /*3070*/  IMAD.MOV.U32 R14, RZ, RZ, 0x0 ;  /* 0x00000000ff0e7424 */ /* 0x000fe200078e00ff */
[C---:B------:R-:W-:Y:S01]  /*3080*/  R2UR UR18, R76.reuse ;  /* 0x000000004c1272ca */ /* 0x040fe200000e0000 */
[----:B------:R-:W-:Y:S01]  /*3090*/  IMAD.MOV.U32 R15, RZ, RZ, 0x3fd80000 ;  /* 0x3fd80000ff0f7424 */ /* 0x000fe200078e00ff */
[C---:B------:R-:W-:Y:S01]  /*30a0*/  R2UR UR19, R77.reuse ;  /* 0x000000004d1372ca */ /* 0x040fe200000e0000 */
[----:B------:R-:W-:Y:S01]  /*30b0*/  STG.E.64 desc[UR6][R26.64+0x318], R54 ;  /* 0x000318361a007986 */ /* 0x000fe2000c101b06 */
[C---:B------:R-:W-:Y:S01]  /*30c0*/  R2UR UR20, R76.reuse ;  /* 0x000000004c1472ca */ /* 0x040fe200000e0000 */
[----:B------:R-:W-:Y:S01]  /*30d0*/  BSSY.RECONVERGENT B6, `(.L_x_99) ;  /* 0x000002b000067945 */ /* 0x000fe20003800200 */
[----:B------:R-:W-:Y:S01]  /*30e0*/  R2UR UR21, R77 ;  /* 0x000000004d1572ca */ /* 0x000fe200000e0000 */
[----:B------:R-:W-:Y:S01]  /*30f0*/  STG.E.64 desc[UR4][R26.64+0x310], R60 ;  /* 0x0003103c1a007986 */ /* 0x000fe2000c101b04 */
[----:B------:R-:W-:-:S02]  /*3100*/  R2UR UR16, R76 ;  /* 0x000000004c1072ca */ /* 0x000fc400000e0000 */
[----:B------:R-:W-:Y:S01]  /*3110*/  R2UR UR17, R77 ;  /* 0x000000004d1172ca */ /* 0x000fe200000e0000 */
[----:B------:R-:W-:Y:S04]  /*3120*/  STG.E.64 desc[UR8][R26.64+0x320], R52 ;  /* 0x000320341a007986 */ /* 0x000fe8000c101b08 */
[----:B------:R-:W-:Y:S04]  /*3130*/  STG.E.64 desc[UR12][R26.64+0x330], R46 ;  /* 0x0003302e1a007986 */ /* 0x000fe8000c101b0c */
[----:B------:R-:W-:Y:S04]  /*3140*/  STG.E.64 desc[UR14][R26.64+0x338], R44 ;  /* 0x0003382c1a007986 */ /* 0x000fe8000c101b0e */
[----:B------:R-:W-:Y:S04]  /*3150*/  STG.E.64 desc[UR18][R26.64+0x2f0], R38 ;  /* 0x0002f0261a007986 */ /* 0x000fe8000c101b12 */
[----:B------:R-:W-:Y:S01]  /*3160*/  STG.E.64 desc[UR20][R26.64+0x2f8], R36 ;  /* 0x0002f8241a007986 */ /* 0x000fe2000c101b14 */
[----:B--2---:R-:W-:-:S03]  /*3170*/  DADD R4, -R60, R12 ;  /* 0x000000003c047229 */ /* 0x004fc6000000010c */
[----:B------:R0:W-:Y:S01]  /*3180*/  STG.E.64 desc[UR10][R26.64+0x328], R12 ;  /* 0x0003280c1a007986 */ /* 0x0001e2000c101b0a */
[----:B-1----:R-:W-:-:S04]  /*3190*/  DADD R10, R60, R12 ;  /* 0x000000003c0a7229 */ /* 0x002fc8000000000c */
[----:B------:R-:W-:-:S08]  /*31a0*/  DMUL R4, R4, 0.5 ;  /* 0x3fe0000004047828 */ /* 0x000fd00000000000 */
[----:B------:R-:W-:-:S08]  /*31b0*/  DMUL R4, R4, R4 ;  /* 0x0000000404047228 */ /* 0x000fd00000000000 */
[----:B------:R-:W-:Y:S02]  /*31c0*/  DFMA R4, R30, R30, R4 ;  /* 0x0000001e1e04722b */ /* 0x000fe40000000004 */
[----:B------:R-:W-:-:S06]  /*31d0*/  DMUL R30, R10, 0.5 ;  /* 0x3fe000000a1e7828 */ /* 0x000fcc0000000000 */
[----:B------:R-:W-:Y:S01]  /*31e0*/  DFMA R4, R28, R28, R4 ;  /* 0x0000001c1c04722b */ /* 0x000fe20000000004 */
[----:B------:R1:W-:Y:S05]  /*31f0*/  STG.E.64 desc[UR16][R26.64+0x2e8], R30 ;  /* 0x0002e81e1a007986 */ /* 0x0003ea000c101b10 */
[----:B------:R-:W2:Y:S04]  /*3200*/  MUFU.RSQ64H R7, R5 ;  /* 0x0000000500077308 */ /* 0x000ea80000001c00 */
[----:B------:R-:W-:-:S05]  /*3210*/  VIADD R6, R5, 0xfcb00000 ;  /* 0xfcb0000005067836 */ /* 0x000fca0000000000 */
[----:B------:R-:W-:Y:S01]  /*3220*/  ISETP.GE.U32.AND P0, PT, R6, 0x7ca00000, PT ;  /* 0x7ca000000600780c */ /* 0x000fe20003f06070 */
        /* <DEDUP_REMOVED lines=9> */
[----:B0-----:R-:W-:Y:S01]  /*32c0*/  DFMA R12, R28, R10, R14 ;  /* 0x0000000a1c0c722b */ /* 0x001fe2000000000e */
[----:B-1----:R-:W-:Y:S10]  /*32d0*/  @!P0 BRA `(.L_x_100) ;  /* 0x0000000000288947 */ /* 0x002ff40003800000 */
        /* <DEDUP_REMOVED lines=10> */
.L_x_100:
[----:B------:R-:W-:Y:S05]  /*3380*/  BSYNC.RECONVERGENT B6 ;  /* 0x0000000000067941 */ /* 0x000fea0003800200 */
.L_x_99:
[----:B------:R-:W-:Y:S01]  /*3390*/  R2UR UR4, R76 ;  /* 0x000000004c0472ca */ /* 0x000fe200000e0000 */
[----:B------:R-:W-:Y:S01]  /*33a0*/  IMAD.IADD R9, R22, 0x1, R25 ;  /* 0x0000000116097824 */ /* 0x000fe200078e0219 */
[----:B------:R-:W-:Y:S01]  /*33b0*/  R2UR UR5, R77 ;  /* 0x000000004d0572ca */ /* 0x000fe200000e0000 */
[----:B------:R-:W-:Y:S01]  /*33c0*/  IMAD.MOV.U32 R8, RZ, RZ, R19 ;  /* 0x000000ffff087224 */ /* 0x000fe200078e0013 */
[----:B------:R-:W-:Y:S01]  /*33d0*/  MOV R20, 0x3470 ;  /* 0x0000347000147802 */ /* 0x000fe20000000f00 */
[----:B------:R-:W-:Y:S02]  /*33e0*/  IMAD.MOV.U32 R4, RZ, RZ, R70 ;  /* 0x000000ffff047224 */ /* 0x000fe400078e0046 */
[----:B------:R-:W-:Y:S02]  /*33f0*/  IMAD.MOV.U32 R5, RZ, RZ, R71 ;  /* 0x000000ffff057224 */ /* 0x000fe400078e0047 */
[----:B------:R-:W-:Y:S02]  /*3400*/  IMAD.MOV.U32 R6, RZ, RZ, R68 ;  /* 0x000000ffff067224 */ /* 0x000fe400078e0044 */
[----:B------:R-:W-:-:S02]  /*3410*/  IMAD.MOV.U32 R7, RZ, RZ, R69 ;  /* 0x000000ffff077224 */ /* 0x000fc400078e0045 */
[----:B------:R-:W-:Y:S02]  /*3420*/  IMAD.MOV.U32 R10, RZ, RZ, R24 ;  /* 0x000000ffff0a7224 */ /* 0x000fe400078e0018 */
[----:B------:R0:W-:Y:S01]  /*3430*/  STG.E.64 desc[UR4][R26.64+0x308], R12 ;  /* 0x0003080c1a007986 */ /* 0x0001e2000c101b04 */
[----:B------:R-:W-:Y:S02]  /*3440*/  IMAD.MOV.U32 R11, RZ, RZ, R23 ;  /* 0x000000ffff0b7224 */ /* 0x000fe400078e0017 */
[----:B------:R-:W-:-:S07]  /*3450*/  IMAD.MOV.U32 R21, RZ, RZ, 0x0 ;  /* 0x00000000ff157424 */ /* 0x000fce00078e00ff */
[----:B0-----:R-:W-:Y:S05]  /*3460*/  CALL.REL.NOINC `($_Z22ConstructOctTreeKernelP4NodeP4BodyS2_iiii$_Z10InsertBodyP4NodeP4Bodyiiii) ;  /* 0xffffffcc00c87944 */ /* 0x001fea0003c3ffff */
.L_x_82:
[----:B------:R-:W-:Y:S05]  /*3470*/  BSYNC.RELIABLE B7 ;  /* 0x0000000000077941 */ /* 0x000fea0003800100 */
.L_x_81:
[C---:B------:R-:W-:Y:S02]  /*3480*/  R2UR UR16, R76.reuse ;  /* 0x000000004c1072ca */ /* 0x040fe400000e0000 */
[C---:B------:R-:W-:Y:S02]  /*3490*/  R2UR UR17, R77.reuse ;  /* 0x000000004d1172ca */ /* 0x040fe400000e0000 */
[C---:B------:R-:W-:Y:S02]  /*34a0*/  R2UR UR4, R76.reuse ;  /* 0x000000004c0472ca */ /* 0x040fe400000e0000 */
[C---:B------:R-:W-:Y:S02]  /*34b0*/  R2UR UR5, R77.reuse ;  /* 0x000000004d0572ca */ /* 0x040fe400000e0000 */
[----:B------:R-:W-:Y:S02]  /*34c0*/  R2UR UR10, R76 ;  /* 0x000000004c0a72ca */ /* 0x000fe400000e0000 */
[----:B------:R-:W-:-:S02]  /*34d0*/  R2UR UR11, R77 ;  /* 0x000000004d0b72ca */ /* 0x000fc400000e0000 */
[C---:B------:R-:W-:Y:S02]  /*34e0*/  R2UR UR12, R76.reuse ;  /* 0x000000004c0c72ca */ /* 0x040fe400000e0000 */
[C---:B------:R-:W-:Y:S01]  /*34f0*/  R2UR UR13, R77.reuse ;  /* 0x000000004d0d72ca */ /* 0x040fe200000e0000 */
[----:B------:R-:W2:Y:S01]  /*3500*/  LDG.E R0, desc[UR16][R62.64+0x4] ;  /* 0x000004103e007981 */ /* 0x000ea2000c1e1900 */
[C---:B------:R-:W-:Y:S02]  /*3510*/  R2UR UR14, R76.reuse ;  /* 0x000000004c0e72ca */ /* 0x040fe400000e0000 */
[C---:B------:R-:W-:Y:S02]  /*3520*/  R2UR UR15, R77.reuse ;  /* 0x000000004d0f72ca */ /* 0x040fe400000e0000 */
[----:B------:R-:W-:Y:S02]  /*3530*/  R2UR UR6, R76 ;  /* 0x000000004c0672ca */ /* 0x000fe400000e0000 */
[----:B------:R-:W-:-:S02]  /*3540*/  R2UR UR7, R77 ;  /* 0x000000004d0772ca */ /* 0x000fc400000e0000 */
[----:B------:R-:W-:Y:S02]  /*3550*/  R2UR UR8, R76 ;  /* 0x000000004c0872ca */ /* 0x000fe400000e0000 */
[----:B------:R-:W-:Y:S01]  /*3560*/  R2UR UR9, R77 ;  /* 0x000000004d0972ca */ /* 0x000fe200000e0000 */
[----:B------:R-:W-:Y:S01]  /*3570*/  IMAD.MOV.U32 R26, RZ, RZ, R68 ;  /* 0x000000ffff1a7224 */ /* 0x000fe200078e0044 */
[----:B------:R0:W5:Y:S01]  /*3580*/  LDG.E.64 R28, desc[UR10][R62.64+0x10] ;  /* 0x0000100a3e1c7981 */ /* 0x000162000c1e1b00 */
[----:B------:R-:W-:Y:S01]  /*3590*/  IMAD.MOV.U32 R27, RZ, RZ, R69 ;  /* 0x000000ffff1b7224 */ /* 0x000fe200078e0045 */
[----:B------:R-:W-:Y:S02]  /*35a0*/  BSSY.RECONVERGENT B6, `(.L_x_101) ;  /* 0x000002e000067945 */ /* 0x000fe40003800200 */
[----:B------:R0:W5:Y:S01]  /*35b0*/  LDG.E.64 R12, desc[UR12][R62.64+0x18] ;  /* 0x0000180c3e0c7981 */ /* 0x000162000c1e1b00 */
[----:B------:R-:W-:-:S03]  /*35c0*/  IMAD.WIDE R26, R2, 0x60, R26 ;  /* 0x00000060021a7825 */ /* 0x000fc600078e021a */
[----:B------:R0:W5:Y:S04]  /*35d0*/  LDG.E.64 R14, desc[UR14][R62.64+0x20] ;  /* 0x0000200e3e0e7981 */ /* 0x000168000c1e1b00 */
[----:B------:R0:W5:Y:S04]  /*35e0*/  LDG.E.64 R4, desc[UR4][R26.64+0x18] ;  /* 0x000018041a047981 */ /* 0x000168000c1e1b00 */
[----:B------:R0:W5:Y:S04]  /*35f0*/  LDG.E.64 R6, desc[UR6][R26.64+0x20] ;  /* 0x000020061a067981 */ /* 0x000168000c1e1b00 */
[----:B------:R0:W5:Y:S01]  /*3600*/  LDG.E.64 R10, desc[UR8][R26.64+0x28] ;  /* 0x000028081a0a7981 */ /* 0x000162000c1e1b00 */
[----:B--2---:R-:W-:-:S13]  /*3610*/  ISETP.GE.AND P0, PT, R0, RZ, PT ;  /* 0x000000ff0000720c */ /* 0x004fda0003f06270 */
[----:B0-----:R-:W-:Y:S05]  /*3620*/  @!P0 BRA `(.L_x_102) ;  /* 0x0000000000948947 */ /* 0x001fea0003800000 */
[----:B-----5:R-:W-:Y:S02]  /*3630*/  DSETP.GE.AND P1, PT, R6, R12, PT ;  /* 0x0000000c0600722a */ /* 0x020fe40003f26000 */
[----:B------:R-:W-:Y:S02]  /*3640*/  DSETP.GE.AND P0, PT, R4, R28, PT ;  /* 0x0000001c0400722a */ /* 0x000fe40003f06000 */
[----:B------:R-:W-:-:S04]  /*3650*/  DSETP.GE.AND P2, PT, R10, R14, PT ;  /* 0x0000000e0a00722a */ /* 0x000fc80003f46000 */
[----:B------:R-:W-:-:S06]  /*3660*/  SEL R9, RZ, 0x1, !P0 ;  /* 0x00000001ff097807 */ /* 0x000fcc0004000000 */
[----:B------:R-:W-:-:S04]  /*3670*/  @P1 VIADD R9, R9, 0x2 ;  /* 0x0000000209091836 */ /* 0x000fc80000000000 */
[----:B------:R-:W-:-:S04]  /*3680*/  @P2 VIADD R9, R9, 0x4 ;  /* 0x0000000409092836 */ /* 0x000fc80000000000 */
[----:B------:R-:W-:-:S05]  /*3690*/  IMAD.IADD R9, R0, 0x1, R9 ;  /* 0x0000000100097824 */ /* 0x000fca00078e0209 */
[----:B------:R-:W-:-:S13]  /*36a0*/  ISETP.GE.AND P0, PT, R9, R24, PT ;  /* 0x000000180900720c */ /* 0x000fda0003f06270 */
[----:B------:R-:W-:Y:S05]  /*36b0*/  @P0 BRA `(.L_x_102) ;  /* 0x0000000000700947 */ /* 0x000fea0003800000 */
[----:B------:R-:W-:Y:S01]  /*36c0*/  IMAD.MOV.U32 R8, RZ, RZ, R2 ;  /* 0x000000ffff087224 */ /* 0x000fe200078e0002 */
[----:B------:R-:W-:Y:S01]  /*36d0*/  MOV R20, 0x3760 ;  /* 0x0000376000147802 */ /* 0x000fe20000000f00 */
[----:B------:R-:W-:Y:S02]  /*36e0*/  IMAD.MOV.U32 R4, RZ, RZ, R70 ;  /* 0x000000ffff047224 */ /* 0x000fe400078e0046 */
[----:B------:R-:W-:Y:S02]  /*36f0*/  IMAD.MOV.U32 R5, RZ, RZ, R71 ;  /* 0x000000ffff057224 */ /* 0x000fe400078e0047 */
[----:B------:R-:W-:Y:S02]  /*3700*/  IMAD.MOV.U32 R6, RZ, RZ, R68 ;  /* 0x000000ffff067224 */ /* 0x000fe400078e0044 */
[----:B------:R-:W-:Y:S02]  /*3710*/  IMAD.MOV.U32 R7, RZ, RZ, R69 ;  /* 0x000000ffff077224 */ /* 0x000fe400078e0045 */
[----:B------:R-:W-:-:S02]  /*3720*/  IMAD.MOV.U32 R10, RZ, RZ, R24 ;  /* 0x000000ffff0a7224 */ /* 0x000fc400078e0018 */
[----:B------:R-:W-:Y:S02]  /*3730*/  IMAD.MOV.U32 R11, RZ, RZ, R23 ;  /* 0x000000ffff0b7224 */ /* 0x000fe400078e0017 */
[----:B------:R-:W-:-:S07]  /*3740*/  IMAD.MOV.U32 R21, RZ, RZ, 0x0 ;  /* 0x00000000ff157424 */ /* 0x000fce00078e00ff */
[----:B------:R-:W-:Y:S05]  /*3750*/  CALL.REL.NOINC `($_Z22ConstructOctTreeKernelP4NodeP4BodyS2_iiii$_Z10InsertBodyP4NodeP4Bodyiiii) ;  /* 0xffffffcc000c7944 */ /* 0x000fea0003c3ffff */
        /* <DEDUP_REMOVED lines=8> */
[----:B------:R0:W5:Y:S01]  /*37e0*/  LDG.E.64 R28, desc[UR4][R62.64+0x10] ;  /* 0x000010043e1c7981 */ /* 0x000162000c1e1b00 */
[C---:B------:R-:W-:Y:S02]  /*37f0*/  R2UR UR12, R76.reuse ;  /* 0x000000004c0c72ca */ /* 0x040fe400000e0000 */
[C---:B------:R-:W-:Y:S01]  /*3800*/  R2UR UR13, R77.reuse ;  /* 0x000000004d0d72ca */ /* 0x040fe200000e0000 */
[----:B------:R0:W5:Y:S01]  /*3810*/  LDG.E.64 R12, desc[UR6][R62.64+0x18] ;  /* 0x000018063e0c7981 */ /* 0x000162000c1e1b00 */
[----:B------:R-:W-:Y:S02]  /*3820*/  R2UR UR14, R76 ;  /* 0x000000004c0e72ca */ /* 0x000fe400000e0000 */
[----:B------:R-:W-:Y:S01]  /*3830*/  R2UR UR15, R77 ;  /* 0x000000004d0f72ca */ /* 0x000fe200000e0000 */
[----:B------:R0:W5:Y:S04]  /*3840*/  LDG.E.64 R14, desc[UR8][R62.64+0x20] ;  /* 0x000020083e0e7981 */ /* 0x000168000c1e1b00 */
[----:B------:R0:W5:Y:S04]  /*3850*/  LDG.E.64 R4, desc[UR10][R26.64+0x18] ;  /* 0x0000180a1a047981 */ /* 0x000168000c1e1b00 */
[----:B------:R0:W5:Y:S04]  /*3860*/  LDG.E.64 R6, desc[UR12][R26.64+0x20] ;  /* 0x0000200c1a067981 */ /* 0x000168000c1e1b00 */
[----:B------:R0:W5:Y:S02]  /*3870*/  LDG.E.64 R10, desc[UR14][R26.64+0x28] ;  /* 0x0000280e1a0a7981 */ /* 0x000164000c1e1b00 */
.L_x_102:
[----:B------:R-:W-:Y:S05]  /*3880*/  BSYNC.RECONVERGENT B6 ;  /* 0x0000000000067941 */ /* 0x000fea0003800200 */
.L_x_101:
[C---:B------:R-:W-:Y:S02]  /*3890*/  R2UR UR6, R76.reuse ;  /* 0x000000004c0672ca */ /* 0x040fe400000e0000 */
[C---:B------:R-:W-:Y:S02]  /*38a0*/  R2UR UR7, R77.reuse ;  /* 0x000000004d0772ca */ /* 0x040fe400000e0000 */
[----:B------:R-:W-:Y:S02]  /*38b0*/  R2UR UR4, R76 ;  /* 0x000000004c0472ca */ /* 0x000fe400000e0000 */
[----:B------:R-:W-:-:S09]  /*38c0*/  R2UR UR5, R77 ;  /* 0x000000004d0572ca */ /* 0x000fd200000e0000 */
[----:B0-----:R-:W2:Y:S04]  /*38d0*/  LDG.E.64 R26, desc[UR6][R26.64+0x8] ;  /* 0x000008061a1a7981 */ /* 0x001ea8000c1e1b00 */
[----:B------:R-:W3:Y:S01]  /*38e0*/  LDG.E.64 R22, desc[UR4][R62.64+0x28] ;  /* 0x000028043e167981 */ /* 0x000ee2000c1e1b00 */
[----:B------:R-:W-:Y:S01]  /*38f0*/  BSSY.RECONVERGENT B7, `(.L_x_103) ;  /* 0x000002b000077945 */ /* 0x000fe20003800200 */
[C---:B--2--5:R-:W-:Y:S02]  /*3900*/  DMUL R4, R26.reuse, R4 ;  /* 0x000000041a047228 */ /* 0x064fe40000000000 */
[----:B------:R-:W-:Y:S02]  /*3910*/  DMUL R24, R26, R6 ;  /* 0x000000061a187228 */ /* 0x000fe40000000000 */
[----:B---3--:R-:W-:-:S02]  /*3920*/  DADD R30, R22, R26 ;  /* 0x00000000161e7229 */ /* 0x008fc4000000001a */
[----:B------:R-:W-:Y:S02]  /*3930*/  DMUL R10, R26, R10 ;  /* 0x0000000a1a0a7228 */ /* 0x000fe40000000000 */
[C---:B------:R-:W-:Y:S02]  /*3940*/  DFMA R28, R22.reuse, R28, R4 ;  /* 0x0000001c161c722b */ /* 0x040fe40000000004 */
[----:B------:R-:W-:Y:S02]  /*3950*/  DFMA R24, R22, R12, R24 ;  /* 0x0000000c1618722b */ /* 0x000fe40000000018 */
[----:B------:R-:W-:Y:S02]  /*3960*/  DSETP.GT.AND P0, PT, R30, RZ, PT ;  /* 0x000000ff1e00722a */ /* 0x000fe40003f04000 */
[----:B------:R-:W-:-:S12]  /*3970*/  DFMA R22, R22, R14, R10 ;  /* 0x0000000e1616722b */ /* 0x000fd8000000000a */
[----:B------:R-:W-:Y:S05]  /*3980*/  @!P0 BRA `(.L_x_104) ;  /* 0x0000000000848947 */ /* 0x000fea0003800000 */
[----:B------:R-:W0:Y:S01]  /*3990*/  MUFU.RCP64H R3, R31 ;  /* 0x0000001f00037308 */ /* 0x000e220000001800 */
[----:B------:R-:W-:Y:S01]  /*39a0*/  VIADD R2, R31, 0x300402 ;  /* 0x003004021f027836 */ /* 0x000fe20000000000 */
[----:B------:R-:W-:Y:S04]  /*39b0*/  BSSY.RECONVERGENT B6, `(.L_x_105) ;  /* 0x000000f000067945 */ /* 0x000fe80003800200 */
[----:B------:R-:W-:Y:S01]  /*39c0*/  FSETP.GEU.AND P0, PT, |R2|, 5.8789094863358348022e-39, PT ;  /* 0x004004020200780b */ /* 0x000fe20003f0e200 */
[----:B0-----:R-:W-:-:S08]  /*39d0*/  DFMA R4, -R30, R2, 1 ;  /* 0x3ff000001e04742b */ /* 0x001fd00000000102 */
[----:B------:R-:W-:-:S08]  /*39e0*/  DFMA R4, R4, R4, R4 ;  /* 0x000000040404722b */ /* 0x000fd00000000004 */
[----:B------:R-:W-:-:S08]  /*39f0*/  DFMA R4, R2, R4, R2 ;  /* 0x000000040204722b */ /* 0x000fd00000000002 */
[----:B------:R-:W-:-:S08]  /*3a00*/  DFMA R6, -R30, R4, 1 ;  /* 0x3ff000001e06742b */ /* 0x000fd00000000104 */
[----:B------:R-:W-:Y:S01]  /*3a10*/  DFMA R4, R4, R6, R4 ;  /* 0x000000060404722b */ /* 0x000fe20000000004 */
[----:B------:R-:W-:Y:S10]  /*3a20*/  @P0 BRA `(.L_x_106) ;  /* 0x00000000001c0947 */ /* 0x000ff40003800000 */
[----:B------:R-:W-:Y:S01]  /*3a30*/  LOP3.LUT R6, R31, 0x7fffffff, RZ, 0xc0, !PT ;  /* 0x7fffffff1f067812 */ /* 0x000fe200078ec0ff */
[----:B------:R-:W-:Y:S01]  /*3a40*/  IMAD.MOV.U32 R4, RZ, RZ, R30 ;  /* 0x000000ffff047224 */ /* 0x000fe200078e001e */
[----:B------:R-:W-:Y:S01]  /*3a50*/  MOV R20, 0x3aa0 ;  /* 0x00003aa000147802 */ /* 0x000fe20000000f00 */
[----:B------:R-:W-:Y:S02]  /*3a60*/  IMAD.MOV.U32 R5, RZ, RZ, R31 ;  /* 0x000000ffff057224 */ /* 0x000fe400078e001f */
[----:B------:R-:W-:Y:S02]  /*3a70*/  VIADD R6, R6, 0xfff00000 ;  /* 0xfff0000006067836 */ /* 0x000fe40000000000 */
[----:B------:R-:W-:-:S07]  /*3a80*/  IMAD.MOV.U32 R21, RZ, RZ, 0x0 ;  /* 0x00000000ff157424 */ /* 0x000fce00078e00ff */
[----:B------:R-:W-:Y:S05]  /*3a90*/  CALL.REL.NOINC `($__internal_4_$__cuda_sm20_dblrcp_rn_slowpath_v3) ;  /* 0x00000004000c7944 */ /* 0x000fea0003c00000 */
.L_x_106:
[----:B------:R-:W-:Y:S05]  /*3aa0*/  BSYNC.RECONVERGENT B6 ;  /* 0x0000000000067941 */ /* 0x000fea0003800200 */
.L_x_105:
[C---:B------:R-:W-:Y:S01]  /*3ab0*/  R2UR UR4, R76.reuse ;  /* 0x000000004c0472ca */ /* 0x040fe200000e0000 */
[-C--:B------:R-:W-:Y:S01]  /*3ac0*/  DMUL R28, R28, R4.reuse ;  /* 0x000000041c1c7228 */ /* 0x080fe20000000000 */
[C---:B------:R-:W-:Y:S01]  /*3ad0*/  R2UR UR5, R77.reuse ;  /* 0x000000004d0572ca */ /* 0x040fe200000e0000 */
[-C--:B------:R-:W-:Y:S01]  /*3ae0*/  DMUL R24, R24, R4.reuse ;  /* 0x0000000418187228 */ /* 0x080fe20000000000 */
[C---:B------:R-:W-:Y:S01]  /*3af0*/  R2UR UR6, R76.reuse ;  /* 0x000000004c0672ca */ /* 0x040fe200000e0000 */
[----:B------:R-:W-:Y:S01]  /*3b00*/  DMUL R22, R22, R4 ;  /* 0x0000000416167228 */ /* 0x000fe20000000000 */
[C---:B------:R-:W-:Y:S02]  /*3b10*/  R2UR UR7, R77.reuse ;  /* 0x000000004d0772ca */ /* 0x040fe400000e0000 */
[----:B------:R-:W-:Y:S02]  /*3b20*/  R2UR UR8, R76 ;  /* 0x000000004c0872ca */ /* 0x000fe400000e0000 */
[----:B------:R-:W-:-:S02]  /*3b30*/  R2UR UR9, R77 ;  /* 0x000000004d0972ca */ /* 0x000fc400000e0000 */
[----:B------:R-:W-:Y:S02]  /*3b40*/  R2UR UR10, R76 ;  /* 0x000000004c0a72ca */ /* 0x000fe400000e0000 */
[----:B------:R-:W-:Y:S01]  /*3b50*/  R2UR UR11, R77 ;  /* 0x000000004d0b72ca */ /* 0x000fe200000e0000 */
[----:B------:R0:W-:Y:S04]  /*3b60*/  STG.E.64 desc[UR4][R62.64+0x10], R28 ;  /* 0x0000101c3e007986 */ /* 0x0001e8000c101b04 */
[----:B------:R0:W-:Y:S04]  /*3b70*/  STG.E.64 desc[UR6][R62.64+0x18], R24 ;  /* 0x000018183e007986 */ /* 0x0001e8000c101b06 */
[----:B------:R0:W-:Y:S04]  /*3b80*/  STG.E.64 desc[UR8][R62.64+0x20], R22 ;  /* 0x000020163e007986 */ /* 0x0001e8000c101b08 */
[----:B------:R0:W-:Y:S02]  /*3b90*/  STG.E.64 desc[UR10][R62.64+0x28], R30 ;  /* 0x0000281e3e007986 */ /* 0x0001e4000c101b0a */
.L_x_104:
[----:B------:R-:W-:Y:S05]  /*3ba0*/  BSYNC.RECONVERGENT B7 ;  /* 0x0000000000077941 */ /* 0x000fea0003800200 */
.L_x_103:
[----:B------:R-:W-:Y:S02]  /*3bb0*/  R2UR UR4, R76 ;  /* 0x000000004c0472ca */ /* 0x000fe400000e0000 */
[----:B------:R-:W-:-:S13]  /*3bc0*/  R2UR UR5, R77 ;  /* 0x000000004d0572ca */ /* 0x000fda00000e0000 */
[----:B------:R-:W2:Y:S02]  /*3bd0*/  LDG.E R0, desc[UR4][R62.64+0xc] ;  /* 0x00000c043e007981 */ /* 0x000ea4000c1e1900 */
[----:B--2---:R-:W-:-:S05]  /*3be0*/  VIADD R3, R0, 0x1 ;  /* 0x0000000100037836 */ /* 0x004fca0000000000 */
[----:B------:R2:W-:Y:S02]  /*3bf0*/  STG.E desc[UR4][R62.64+0xc], R3 ;  /* 0x00000c033e007986 */ /* 0x0005e4000c101904 */
.L_x_84:
[----:B------:R-:W-:Y:S05]  /*3c00*/  BSYNC B8 ;  /* 0x0000000000087941 */ /* 0x000fea0003800000 */
.L_x_80:
[----:B------:R-:W3:Y:S01]  /*3c10*/  LDL R20, [R1+0x14] ;  /* 0x0000140001147983 */ /* 0x000ee20000100800 */
[----:B------:R4:W-:Y:S05]  /*3c20*/  BMOV.32 B6, R16 ;  /* 0x0000001006007356 */ /* 0x0009ea0000000000 */
[----:B------:R-:W3:Y:S01]  /*3c30*/  LDL R21, [R1+0x18] ;  /* 0x0000180001157983 */ /* 0x000ee20000100800 */
[----:B------:R5:W-:Y:S05]  /*3c40*/  BMOV.32 B7, R17 ;  /* 0x0000001107007356 */ /* 0x000bea0000000000 */
[----:B------:R0:W-:Y:S05]  /*3c50*/  BMOV.32 B8, R18 ;  /* 0x0000001208007356 */ /* 0x0001ea0000000000 */
[----:B-1----:R-:W3:Y:S04]  /*3c60*/  LDL R2, [R1] ;  /* 0x0000000001027983 */ /* 0x002ee80000100800 */
[----:B----4-:R-:W3:Y:S04]  /*3c70*/  LDL R16, [R1+0x4] ;  /* 0x0000040001107983 */ /* 0x010ee80000100800 */
[----:B-----5:R-:W3:Y:S04]  /*3c80*/  LDL R17, [R1+0x8] ;  /* 0x0000080001117983 */ /* 0x020ee80000100800 */
[----:B0-----:R-:W3:Y:S04]  /*3c90*/  LDL R18, [R1+0xc] ;  /* 0x00000c0001127983 */ /* 0x001ee80000100800 */
[----:B------:R-:W3:Y:S04]  /*3ca0*/  LDL R19, [R1+0x10] ;  /* 0x0000100001137983 */ /* 0x000ee80000100800 */
        /* <DEDUP_REMOVED lines=24> */
[----:B--2---:R-:W3:Y:S04]  /*3e30*/  LDL R62, [R1+0x7c] ;  /* 0x00007c00013e7983 */ /* 0x004ee80000100800 */
[----:B------:R-:W3:Y:S04]  /*3e40*/  LDL R63, [R1+0x80] ;  /* 0x00008000013f7983 */ /* 0x000ee80000100800 */
[----:B------:R-:W3:Y:S04]  /*3e50*/  LDL R68, [R1+0x84] ;  /* 0x0000840001447983 */ /* 0x000ee80000100800 */
[----:B------:R-:W3:Y:S04]  /*3e60*/  LDL R69, [R1+0x88] ;  /* 0x0000880001457983 */ /* 0x000ee80000100800 */
[----:B------:R-:W3:Y:S04]  /*3e70*/  LDL R70, [R1+0x8c] ;  /* 0x00008c0001467983 */ /* 0x000ee80000100800 */
[----:B------:R-:W3:Y:S04]  /*3e80*/  LDL R71, [R1+0x90] ;  /* 0x0000900001477983 */ /* 0x000ee80000100800 */
[----:B------:R-:W3:Y:S04]  /*3e90*/  LDL R76, [R1+0x94] ;  /* 0x00009400014c7983 */ /* 0x000ee80000100800 */
[----:B------:R0:W3:Y:S02]  /*3ea0*/  LDL R77, [R1+0x98] ;  /* 0x00009800014d7983 */ /* 0x0000e40000100800 */
[----:B0-----:R-:W-:Y:S01]  /*3eb0*/  VIADD R1, R1, 0xa0 ;  /* 0x000000a001017836 */ /* 0x001fe20000000000 */
[----:B---3--:R-:W-:Y:S06]  /*3ec0*/  RET.REL.NODEC R20 `(_Z22ConstructOctTreeKernelP4NodeP4BodyS2_iiii) ;  /* 0xffffffc0144c7950 */ /* 0x008fec0003c3ffff */
        .weak           $__internal_4_$__cuda_sm20_dblrcp_rn_slowpath_v3
        .type           $__internal_4_$__cuda_sm20_dblrcp_rn_slowpath_v3,@function
        .size           $__internal_4_$__cuda_sm20_dblrcp_rn_slowpath_v3,($__internal_5_$__cuda_sm20_dsqrt_rn_f64_mediumpath_v1 - $__internal_4_$__cuda_sm20_dblrcp_rn_slowpath_v3)
$__internal_4_$__cuda_sm20_dblrcp_rn_slowpath_v3:
[----:B------:R-:W-:Y:S02]  /*3ed0*/  VIADD R1, R1, 0xfffffff8 ;  /* 0xfffffff801017836 */ /* 0x000fe40000000000 */
[----:B------:R-:W-:-:S03]  /*3ee0*/  IMAD.MOV.U32 R3, RZ, RZ, R5 ;  /* 0x000000ffff037224 */ /* 0x000fc600078e0005 */
[----:B------:R0:W-:Y:S02]  /*3ef0*/  STL [R1], R2 ;  /* 0x0000000201007387 */ /* 0x0001e40000100800 */
[----:B0-----:R-:W-:-:S06]  /*3f00*/  IMAD.MOV.U32 R2, RZ, RZ, R4 ;  /* 0x000000ffff027224 */ /* 0x001fcc00078e0004 */
[----:B------:R-:W-:Y:S01]  /*3f10*/  DSETP.GTU.AND P0, PT, |R2|, +INF , PT ;  /* 0x7ff000000200742a */ /* 0x000fe20003f0c200 */
[----:B------:R-:W-:-:S13]  /*3f20*/  BSSY.RECONVERGENT B0, `(.L_x_107) ;  /* 0x0000022000007945 */ /* 0x000fda0003800200 */
[----:B------:R-:W-:Y:S05]  /*3f30*/  @P0 BRA `(.L_x_108) ;  /* 0x0000000000780947 */ /* 0x000fea0003800000 */
[----:B------:R-:W-:-:S05]  /*3f40*/  LOP3.LUT R8, R3, 0x7fffffff, RZ, 0xc0, !PT ;  /* 0x7fffffff03087812 */ /* 0x000fca00078ec0ff */
[----:B------:R-:W-:-:S05]  /*3f50*/  VIADD R0, R8, 0xffffffff ;  /* 0xffffffff08007836 */ /* 0x000fca0000000000 */
[----:B------:R-:W-:-:S13]  /*3f60*/  ISETP.GE.U32.AND P0, PT, R0, 0x7fefffff, PT ;  /* 0x7fefffff0000780c */ /* 0x000fda0003f06070 */
[----:B------:R-:W-:Y:S01]  /*3f70*/  @P0 LOP3.LUT R5, R3, 0x7ff00000, RZ, 0x3c, !PT ;  /* 0x7ff0000003050812 */ /* 0x000fe200078e3cff */
[----:B------:R-:W-:Y:S01]  /*3f80*/  @P0 IMAD.MOV.U32 R4, RZ, RZ, RZ ;  /* 0x000000ffff040224 */ /* 0x000fe200078e00ff */
[----:B------:R-:W-:Y:S06]  /*3f90*/  @P0 BRA `(.L_x_109) ;  /* 0x0000000000680947 */ /* 0x000fec0003800000 */
[----:B------:R-:W-:-:S13]  /*3fa0*/  ISETP.GE.U32.AND P0, PT, R8, 0x1000001, PT ;  /* 0x010000010800780c */ /* 0x000fda0003f06070 */
[----:B------:R-:W-:Y:S05]  /*3fb0*/  @!P0 BRA `(.L_x_110) ;  /* 0x0000000000348947 */ /* 0x000fea0003800000 */
[----:B------:R-:W-:Y:S02]  /*3fc0*/  VIADD R9, R3, 0xc0200000 ;  /* 0xc020000003097836 */ /* 0x000fe40000000000 */
[----:B------:R-:W-:Y:S02]  /*3fd0*/  IMAD.MOV.U32 R8, RZ, RZ, R2 ;  /* 0x000000ffff087224 */ /* 0x000fe400078e0002 */
[----:B------:R-:W0:Y:S04]  /*3fe0*/  MUFU.RCP64H R7, R9 ;  /* 0x0000000900077308 */ /* 0x000e280000001800 */
[----:B0-----:R-:W-:-:S08]  /*3ff0*/  DFMA R4, -R8, R6, 1 ;  /* 0x3ff000000804742b */ /* 0x001fd00000000106 */
[----:B------:R-:W-:-:S08]  /*4000*/  DFMA R4, R4, R4, R4 ;  /* 0x000000040404722b */ /* 0x000fd00000000004 */
[----:B------:R-:W-:-:S08]  /*4010*/  DFMA R4, R6, R4, R6 ;  /* 0x000000040604722b */ /* 0x000fd00000000006 */
[----:B------:R-:W-:-:S08]  /*4020*/  DFMA R6, -R8, R4, 1 ;  /* 0x3ff000000806742b */ /* 0x000fd00000000104 */
[----:B------:R-:W-:-:S08]  /*4030*/  DFMA R6, R4, R6, R4 ;  /* 0x000000060406722b */ /* 0x000fd00000000004 */
[----:B------:R-:W-:-:S08]  /*4040*/  DMUL R6, R6, 2.2250738585072013831e-308 ;  /* 0x0010000006067828 */ /* 0x000fd00000000000 */
[----:B------:R-:W-:-:S08]  /*4050*/  DFMA R2, -R2, R6, 1 ;  /* 0x3ff000000202742b */ /* 0x000fd00000000106 */
[----:B------:R-:W-:-:S08]  /*4060*/  DFMA R2, R2, R2, R2 ;  /* 0x000000020202722b */ /* 0x000fd00000000002 */
[----:B------:R-:W-:Y:S01]  /*4070*/  DFMA R4, R6, R2, R6 ;  /* 0x000000020604722b */ /* 0x000fe20000000006 */
[----:B------:R-:W-:Y:S10]  /*4080*/  BRA `(.L_x_109) ;  /* 0x00000000002c7947 */ /* 0x000ff40003800000 */
.L_x_110:
[----:B------:R-:W-:-:S06]  /*4090*/  DMUL R2, R2, 8.11296384146066816958e+31 ;  /* 0x4690000002027828 */ /* 0x000fcc0000000000 */
[----:B------:R-:W0:Y:S02]  /*40a0*/  MUFU.RCP64H R7, R3 ;  /* 0x0000000300077308 */ /* 0x000e240000001800 */
[----:B0-----:R-:W-:-:S08]  /*40b0*/  DFMA R4, -R2, R6, 1 ;  /* 0x3ff000000204742b */ /* 0x001fd00000000106 */
[----:B------:R-:W-:-:S08]  /*40c0*/  DFMA R4, R4, R4, R4 ;  /* 0x000000040404722b */ /* 0x000fd00000000004 */
[----:B------:R-:W-:-:S08]  /*40d0*/  DFMA R4, R6, R4, R6 ;  /* 0x000000040604722b */ /* 0x000fd00000000006 */
[----:B------:R-:W-:-:S08]  /*40e0*/  DFMA R6, -R2, R4, 1 ;  /* 0x3ff000000206742b */ /* 0x000fd00000000104 */
[----:B------:R-:W-:-:S08]  /*40f0*/  DFMA R4, R4, R6, R4 ;  /* 0x000000060404722b */ /* 0x000fd00000000004 */
[----:B------:R-:W-:Y:S01]  /*4100*/  DMUL R4, R4, 8.11296384146066816958e+31 ;  /* 0x4690000004047828 */ /* 0x000fe20000000000 */
[----:B------:R-:W-:Y:S10]  /*4110*/  BRA `(.L_x_109) ;  /* 0x0000000000087947 */ /* 0x000ff40003800000 */
.L_x_108:
[----:B------:R-:W-:Y:S01]  /*4120*/  LOP3.LUT R5, R3, 0x80000, RZ, 0xfc, !PT ;  /* 0x0008000003057812 */ /* 0x000fe200078efcff */
[----:B------:R-:W-:-:S07]  /*4130*/  IMAD.MOV.U32 R4, RZ, RZ, R2 ;  /* 0x000000ffff047224 */ /* 0x000fce00078e0002 */
.L_x_109:
[----:B------:R-:W-:Y:S05]  /*4140*/  BSYNC.RECONVERGENT B0 ;  /* 0x0000000000007941 */ /* 0x000fea0003800200 */
.L_x_107:
[----:B------:R0:W2:Y:S02]  /*4150*/  LDL R2, [R1] ;  /* 0x0000000001027983 */ /* 0x0000a40000100800 */
[----:B0-----:R-:W-:Y:S01]  /*4160*/  VIADD R1, R1, 0x8 ;  /* 0x0000000801017836 */ /* 0x001fe20000000000 */
[----:B--2---:R-:W-:Y:S06]  /*4170*/  RET.REL.NODEC R20 `(_Z22ConstructOctTreeKernelP4NodeP4BodyS2_iiii) ;  /* 0xffffffbc14a07950 */ /* 0x004fec0003c3ffff */
        .weak           $__internal_5_$__cuda_sm20_dsqrt_rn_f64_mediumpath_v1
        .type           $__internal_5_$__cuda_sm20_dsqrt_rn_f64_mediumpath_v1,@function
        .size           $__internal_5_$__cuda_sm20_dsqrt_rn_f64_mediumpath_v1,(.L_x_128 - $__internal_5_$__cuda_sm20_dsqrt_rn_f64_mediumpath_v1)
$__internal_5_$__cuda_sm20_dsqrt_rn_f64_mediumpath_v1:
[----:B------:R-:W-:Y:S02]  /*4180*/  VIADD R1, R1, 0xfffffff8 ;  /* 0xfffffff801017836 */ /* 0x000fe40000000000 */
[----:B------:R-:W-:-:S03]  /*4190*/  IMAD.MOV.U32 R3, RZ, RZ, R5 ;  /* 0x000000ffff037224 */ /* 0x000fc600078e0005 */
[----:B------:R0:W-:Y:S02]  /*41a0*/  STL [R1], R2 ;  /* 0x0000000201007387 */ /* 0x0001e40000100800 */
[----:B0-----:R-:W-:Y:S01]  /*41b0*/  IMAD.MOV.U32 R2, RZ, RZ, R4 ;  /* 0x000000ffff027224 */ /* 0x001fe200078e0004 */
[----:B------:R-:W-:Y:S01]  /*41c0*/  ISETP.GE.U32.AND P0, PT, R6, -0x3400000, PT ;  /* 0xfcc000000600780c */ /* 0x000fe20003f06070 */
[----:B------:R-:W-:-:S12]  /*41d0*/  BSSY.RECONVERGENT B0, `(.L_x_111) ;  /* 0x0000023000007945 */ /* 0x000fd80003800200 */
        /* <DEDUP_REMOVED lines=9> */
.L_x_112:
        /* <DEDUP_REMOVED lines=24> */
.L_x_114:
[----:B------:R-:W-:-:S11]  /*43f0*/  DADD R4, R2, R2 ;  /* 0x0000000002047229 */ /* 0x000fd60000000002 */
.L_x_113:
[----:B------:R-:W-:Y:S05]  /*4400*/  BSYNC.RECONVERGENT B0 ;  /* 0x0000000000007941 */ /* 0x000fea0003800200 */
.L_x_111:
[----:B------:R0:W2:Y:S02]  /*4410*/  LDL R2, [R1] ;  /* 0x0000000001027983 */ /* 0x0000a40000100800 */
[----:B0-----:R-:W-:Y:S01]  /*4420*/  VIADD R1, R1, 0x8 ;  /* 0x0000000801017836 */ /* 0x001fe20000000000 */
[----:B--2---:R-:W-:Y:S06]  /*4430*/  RET.REL.NODEC R20 `(_Z22ConstructOctTreeKernelP4NodeP4BodyS2_iiii) ;  /* 0xffffffb814f07950 */ /* 0x004fec0003c3ffff */
.L_x_115:
        /* <DEDUP_REMOVED lines=12> */
.L_x_128:


//--------------------- .text._Z24ComputeBoundingBoxKernelP4NodeP4BodyPii --------------------------
	.section	.text._Z24ComputeBoundingBoxKernelP4NodeP4BodyPii,"ax",@progbits
	.align	128
        .global         _Z24ComputeBoundingBoxKernelP4NodeP4BodyPii
        .type           _Z24ComputeBoundingBoxKernelP4NodeP4BodyPii,@function
        .size           _Z24ComputeBoundingBoxKernelP4NodeP4BodyPii,(.L_x_132 - _Z24ComputeBoundingBoxKernelP4NodeP4BodyPii)
        .other          _Z24ComputeBoundingBoxKernelP4NodeP4BodyPii,@"STO_CUDA_ENTRY STV_DEFAULT"
_Z24ComputeBoundingBoxKernelP4NodeP4BodyPii:
.text._Z24ComputeBoundingBoxKernelP4NodeP4BodyPii:
[----:B------:R-:W-:Y:S01]  /*0000*/  LDC R1, c[0x0][0x37c] ;  /* 0x0000df00ff017b82 */ /* 0x000fe20000000800 */
[----:B------:R-:W0:Y:S07]  /*0010*/  S2R R0, SR_TID.X ;  /* 0x0000000000007919 */ /* 0x000e2e0000002100 */
[----:B------:R-:W0:Y:S01]  /*0020*/  S2UR UR4, SR_CTAID.X ;  /* 0x00000000000479c3 */ /* 0x000e220000002500 */
[----:B------:R-:W1:Y:S01]  /*0030*/  LDCU UR5, c[0x0][0x398] ;  /* 0x00007300ff0577ac */ /* 0x000e620008000800 */
[----:B------:R-:W-:Y:S01]  /*0040*/  IMAD.MOV.U32 R22, RZ, RZ, -0x1 ;  /* 0xffffffffff167424 */ /* 0x000fe200078e00ff */
[----:B------:R-:W-:Y:S01]  /*0050*/  MOV R7, 0xffefffff ;  /* 0xffefffff00077802 */ /* 0x000fe20000000f00 */
[----:B------:R-:W-:Y:S01]  /*0060*/  IMAD.MOV.U32 R23, RZ, RZ, 0x7fefffff ;  /* 0x7fefffffff177424 */ /* 0x000fe200078e00ff */
[----:B------:R-:W2:Y:S01]  /*0070*/  LDCU.64 UR6, c[0x0][0x358] ;  /* 0x00006b00ff0677ac */ /* 0x000ea20008000a00 */
[----:B------:R-:W-:-:S02]  /*0080*/  IMAD.MOV.U32 R2, RZ, RZ, -0x1 ;  /* 0xffffffffff027424 */ /* 0x000fc400078e00ff */
[----:B------:R-:W0:Y:S01]  /*0090*/  LDC R13, c[0x0][0x360] ;  /* 0x0000d800ff0d7b82 */ /* 0x000e220000000800 */
[----:B------:R-:W-:Y:S02]  /*00a0*/  IMAD.MOV.U32 R4, RZ, RZ, -0x1 ;  /* 0xffffffffff047424 */ /* 0x000fe400078e00ff */
[----:B------:R-:W-:Y:S02]  /*00b0*/  IMAD.MOV.U32 R5, RZ, RZ, 0x7fefffff ;  /* 0x7fefffffff057424 */ /* 0x000fe400078e00ff */
[----:B------:R-:W-:-:S03]  /*00c0*/  IMAD.MOV.U32 R6, RZ, RZ, -0x1 ;  /* 0xffffffffff067424 */ /* 0x000fc600078e00ff */
[----:B------:R-:W3:Y:S01]  /*00d0*/  LDC.64 R20, c[0x0][0x388] ;  /* 0x0000e200ff147b82 */ /* 0x000ee20000000a00 */
[----:B0-----:R-:W-:-:S05]  /*00e0*/  IMAD R3, R13, UR4, R0 ;  /* 0x000000040d037c24 */ /* 0x001fca000f8e0200 */
[C---:B-1----:R-:W-:Y:S01]  /*00f0*/  ISETP.GE.AND P0, PT, R3.reuse, UR5, PT ;  /* 0x0000000503007c0c */ /* 0x042fe2000bf06270 */
[----:B---3--:R-:W-:Y:S01]  /*0100*/  IMAD.WIDE R20, R3, 0x60, R20 ;  /* 0x0000006003147825 */ /* 0x008fe200078e0214 */
[----:B------:R-:W-:Y:S02]  /*0110*/  MOV R3, 0x7fefffff ;  /* 0x7fefffff00037802 */ /* 0x000fe40000000f00 */
[----:B------:R-:W-:Y:S01]  /*0120*/  MOV R11, 0xffefffff ;  /* 0xffefffff000b7802 */ /* 0x000fe20000000f00 */
[----:B------:R-:W-:Y:S02]  /*0130*/  IMAD.MOV.U32 R8, RZ, RZ, -0x1 ;  /* 0xffffffffff087424 */ /* 0x000fe400078e00ff */
[----:B------:R-:W-:Y:S02]  /*0140*/  IMAD.MOV.U32 R9, RZ, RZ, -0x100001 ;  /* 0xffefffffff097424 */ /* 0x000fe400078e00ff */
[----:B------:R-:W-:-:S04]  /*0150*/  IMAD.MOV.U32 R10, RZ, RZ, -0x1 ;  /* 0xffffffffff0a7424 */ /* 0x000fc800078e00ff */
[----:B--2---:R-:W2:Y:S04]  /*0160*/  @!P0 LDG.E.64 R22, desc[UR6][R20.64+0x18] ;  /* 0x0000180614168981 */ /* 0x004ea8000c1e1b00 */
[----:B------:R-:W3:Y:S04]  /*0170*/  @!P0 LDG.E.64 R2, desc[UR6][R20.64+0x20] ;  /* 0x0000200614028981 */ /* 0x000ee8000c1e1b00 */
[----:B------:R-:W4:Y:S04]  /*0180*/  @!P0 LDG.E.64 R4, desc[UR6][R20.64+0x28] ;  /* 0x0000280614048981 */ /* 0x000f28000c1e1b00 */
[----:B------:R-:W5:Y:S04]  /*0190*/  @!P0 LDG.E.64 R6, desc[UR6][R20.64+0x18] ;  /* 0x0000180614068981 */ /* 0x000f68000c1e1b00 */
[----:B------:R-:W5:Y:S04]  /*01a0*/  @!P0 LDG.E.64 R8, desc[UR6][R20.64+0x20] ;  /* 0x0000200614088981 */ /* 0x000f68000c1e1b00 */
[----:B------:R0:W5:Y:S01]  /*01b0*/  @!P0 LDG.E.64 R10, desc[UR6][R20.64+0x28] ;  /* 0x00002806140a8981 */ /* 0x000162000c1e1b00 */
[----:B------:R-:W-:Y:S01]  /*01c0*/  MOV R15, 0x400 ;  /* 0x00000400000f7802 */ /* 0x000fe20000000f00 */
[----:B------:R-:W1:Y:S03]  /*01d0*/  S2R R12, SR_CgaCtaId ;  /* 0x00000000000c7919 */ /* 0x000e660000008800 */
[----:B-1----:R-:W-:Y:S01]  /*01e0*/  LEA R15, R12, R15, 0x18 ;  /* 0x0000000f0c0f7211 */ /* 0x002fe200078ec0ff */
[----:B------:R-:W-:-:S04]  /*01f0*/  IMAD.MOV.U32 R12, RZ, RZ, R13 ;  /* 0x000000ffff0c7224 */ /* 0x000fc800078e000d */
[C-C-:B------:R-:W-:Y:S01]  /*0200*/  IMAD R17, R12.reuse, 0x8, R15.reuse ;  /* 0x000000080c117824 */ /* 0x140fe200078e020f */
[----:B------:R-:W-:Y:S01]  /*0210*/  ISETP.GE.U32.AND P0, PT, R12, 0x2, PT ;  /* 0x000000020c00780c */ /* 0x000fe20003f06070 */
[----:B------:R-:W-:-:S03]  /*0220*/  IMAD R14, R0, 0x8, R15 ;  /* 0x00000008000e7824 */ /* 0x000fc600078e020f */
[----:B------:R-:W-:Y:S01]  /*0230*/  LEA R16, R0, R17, 0x3 ;  /* 0x0000001100107211 */ /* 0x000fe200078e18ff */
[----:B------:R-:W-:-:S04]  /*0240*/  IMAD R17, R13, 0x10, R14 ;  /* 0x000000100d117824 */ /* 0x000fc800078e020e */
[C---:B------:R-:W-:Y:S02]  /*0250*/  IMAD R18, R13.reuse, 0x10, R16 ;  /* 0x000000100d127824 */ /* 0x040fe400078e0210 */
[----:B------:R-:W-:-:S03]  /*0260*/  IMAD R19, R13, 0x10, R17 ;  /* 0x000000100d137824 */ /* 0x000fc600078e0211 */
[----:B0-----:R-:W-:Y:S01]  /*0270*/  LEA R21, R13, R18, 0x4 ;  /* 0x000000120d157211 */ /* 0x001fe200078e20ff */
[----:B--2---:R0:W-:Y:S04]  /*0280*/  STS.64 [R14], R22 ;  /* 0x000000160e007388 */ /* 0x0041e80000000a00 */
[----:B---3--:R0:W-:Y:S04]  /*0290*/  STS.64 [R16], R2 ;  /* 0x0000000210007388 */ /* 0x0081e80000000a00 */
[----:B----4-:R0:W-:Y:S04]  /*02a0*/  STS.64 [R17], R4 ;  /* 0x0000000411007388 */ /* 0x0101e80000000a00 */
[----:B-----5:R0:W-:Y:S04]  /*02b0*/  STS.64 [R18], R6 ;  /* 0x0000000612007388 */ /* 0x0201e80000000a00 */
[----:B------:R0:W-:Y:S04]  /*02c0*/  STS.64 [R19], R8 ;  /* 0x0000000813007388 */ /* 0x0001e80000000a00 */
[----:B------:R0:W-:Y:S01]  /*02d0*/  STS.64 [R21], R10 ;  /* 0x0000000a15007388 */ /* 0x0001e20000000a00 */
[----:B------:R-:W-:Y:S06]  /*02e0*/  BAR.SYNC.DEFER_BLOCKING 0x0 ;  /* 0x0000000000007b1d */ /* 0x000fec0000010000 */
[----:B------:R-:W-:Y:S05]  /*02f0*/  @!P0 BRA `(.L_x_116) ;  /* 0x00000004002c8947 */ /* 0x000fea0003800000 */
.L_x_119:
[----:B0-----:R-:W-:Y:S01]  /*0300*/  SHF.R.U32.HI R3, RZ, 0x1, R12 ;  /* 0x00000001ff037819 */ /* 0x001fe2000001160c */
[----:B------:R-:W-:Y:S03]  /*0310*/  BSSY.RECONVERGENT B0, `(.L_x_117) ;  /* 0x0000045000007945 */ /* 0x000fe60003800200 */
[----:B------:R-:W-:-:S13]  /*0320*/  ISETP.GE.U32.AND P0, PT, R0, R3, PT ;  /* 0x000000030000720c */ /* 0x000fda0003f06070 */
[----:B------:R-:W-:Y:S05]  /*0330*/  @P0 BRA `(.L_x_118) ;  /* 0x0000000400080947 */ /* 0x000fea0003800000 */
[C---:B------:R-:W-:Y:S01]  /*0340*/  IMAD R2, R3.reuse, 0x8, R14 ;  /* 0x0000000803027824 */ /* 0x040fe200078e020e */
[----:B------:R-:W0:Y:S01]  /*0350*/  LDS.64 R6, [R14] ;  /* 0x000000000e067984 */ /* 0x000e220000000a00 */
[----:B------:R-:W-:-:S03]  /*0360*/  LEA R10, R3, R16, 0x3 ;  /* 0x00000010030a7211 */ /* 0x000fc600078e18ff */
[----:B------:R1:W2:Y:S02]  /*0370*/  LDS.64 R4, [R2] ;  /* 0x0000000002047984 */ /* 0x0002a40000000a00 */
[----:B-1----:R-:W-:Y:S01]  /*0380*/  LEA R2, R13, R2, 0x4 ;  /* 0x000000020d027211 */ /* 0x002fe200078e20ff */
[----:B0-----:R-:W-:Y:S01]  /*0390*/  IMAD.MOV.U32 R8, RZ, RZ, R7 ;  /* 0x000000ffff087224 */ /* 0x001fe200078e0007 */
[----:B--2---:R-:W-:Y:S01]  /*03a0*/  DSETP.MIN.AND P0, P1, R6, R4, PT ;  /* 0x000000040600722a */ /* 0x004fe20003900000 */
[----:B------:R-:W-:-:S05]  /*03b0*/  IMAD.MOV.U32 R9, RZ, RZ, R5 ;  /* 0x000000ffff097224 */ /* 0x000fca00078e0005 */
[----:B------:R-:W-:Y:S02]  /*03c0*/  FSEL R11, R8, R9, P0 ;  /* 0x00000009080b7208 */ /* 0x000fe40000000000 */
[----:B------:R-:W-:-:S06]  /*03d0*/  SEL R8, R6, R4, P0 ;  /* 0x0000000406087207 */ /* 0x000fcc0000000000 */
[----:B------:R-:W-:-:S05]  /*03e0*/  @P1 LOP3.LUT R11, R9, 0x80000, RZ, 0xfc, !PT ;  /* 0x00080000090b1812 */ /* 0x000fca00078efcff */
[----:B------:R-:W-:-:S05]  /*03f0*/  IMAD.MOV.U32 R9, RZ, RZ, R11 ;  /* 0x000000ffff097224 */ /* 0x000fca00078e000b */
[----:B------:R-:W-:Y:S04]  /*0400*/  STS.64 [R14], R8 ;  /* 0x000000080e007388 */ /* 0x000fe80000000a00 */
[----:B------:R-:W0:Y:S04]  /*0410*/  LDS.64 R4, [R16] ;  /* 0x0000000010047984 */ /* 0x000e280000000a00 */
        /* <DEDUP_REMOVED lines=25> */
[----:B--2---:R-:W-:Y:S01]  /*05b0*/  DSETP.MAX.AND P0, P1, R4, R8, PT ;  /* 0x000000080400722a */ /* 0x004fe2000390f000 */
[----:B------:R-:W-:-:S05]  /*05c0*/  IMAD.MOV.U32 R20, RZ, RZ, R9 ;  /* 0x000000ffff147224 */ /* 0x000fca00078e0009 */
[----:B------:R-:W-:Y:S02]  /*05d0*/  FSEL R11, R11, R20, P0 ;  /* 0x000000140b0b7208 */ /* 0x000fe40000000000 */
[----:B------:R-:W-:-:S06]  /*05e0*/  SEL R4, R4, R8, P0 ;  /* 0x0000000804047207 */ /* 0x000fcc0000000000 */
[----:B------:R-:W-:-:S05]  /*05f0*/  @P1 LOP3.LUT R11, R20, 0x80000, RZ, 0xfc, !PT ;  /* 0x00080000140b1812 */ /* 0x000fca00078efcff */
[----:B------:R-:W-:-:S05]  /*0600*/  IMAD.MOV.U32 R5, RZ, RZ, R11 ;  /* 0x000000ffff057224 */ /* 0x000fca00078e000b */
[----:B------:R-:W-:Y:S04]  /*0610*/  STS.64 [R18], R4 ;  /* 0x0000000412007388 */ /* 0x000fe80000000a00 */
[----:B------:R-:W0:Y:S04]  /*0620*/  LDS.64 R6, [R2] ;  /* 0x0000000002067984 */ /* 0x000e280000000a00 */
[----:B------:R-:W1:Y:S01]  /*0630*/  LDS.64 R8, [R19] ;  /* 0x0000000013087984 */ /* 0x000e620000000a00 */
[----:B0-----:R-:W-:Y:S01]  /*0640*/  IMAD.MOV.U32 R20, RZ, RZ, R7 ;  /* 0x000000ffff147224 */ /* 0x001fe200078e0007 */
[----:B-1----:R-:W-:Y:S01]  /*0650*/  DSETP.MAX.AND P0, P1, R8, R6, PT ;  /* 0x000000060800722a */ /* 0x002fe2000390f000 */
        /* <DEDUP_REMOVED lines=13> */
[----:B------:R-:W-:-:S04]  /*0730*/  @P1 LOP3.LUT R23, R11, 0x80000, RZ, 0xfc, !PT ;  /* 0x000800000b171812 */ /* 0x000fc800078efcff */
[----:B------:R-:W-:-:S05]  /*0740*/  MOV R5, R23 ;  /* 0x0000001700057202 */ /* 0x000fca0000000f00 */
[----:B------:R0:W-:Y:S02]  /*0750*/  STS.64 [R21], R4 ;  /* 0x0000000415007388 */ /* 0x0001e40000000a00 */
.L_x_118:
[----:B------:R-:W-:Y:S05]  /*0760*/  BSYNC.RECONVERGENT B0 ;  /* 0x0000000000007941 */ /* 0x000fea0003800200 */
.L_x_117:
[----:B------:R-:W-:Y:S01]  /*0770*/  BAR.SYNC.DEFER_BLOCKING 0x0 ;  /* 0x0000000000007b1d */ /* 0x000fe20000010000 */
[----:B------:R-:W-:Y:S01]  /*0780*/  ISETP.GT.U32.AND P0, PT, R12, 0x3, PT ;  /* 0x000000030c00780c */ /* 0x000fe20003f04070 */
[----:B------:R-:W-:-:S12]  /*0790*/  IMAD.MOV.U32 R12, RZ, RZ, R3 ;  /* 0x000000ffff0c7224 */ /* 0x000fd800078e0003 */
[----:B------:R-:W-:Y:S05]  /*07a0*/  @P0 BRA `(.L_x_119) ;  /* 0xfffffff800d40947 */ /* 0x000fea000383ffff */
.L_x_116:
[----:B------:R-:W-:-:S13]  /*07b0*/  ISETP.NE.AND P0, PT, R0, RZ, PT ;  /* 0x000000ff0000720c */ /* 0x000fda0003f05270 */
[----:B------:R-:W-:Y:S05]  /*07c0*/  @P0 EXIT ;  /* 0x000000000000094d */ /* 0x000fea0003800000 */
[----:B0-----:R-:W0:Y:S01]  /*07d0*/  LDC R7, c[0x0][0x360] ;  /* 0x0000d800ff077b82 */ /* 0x001e220000000800 */
[----:B------:R-:W-:Y:S01]  /*07e0*/  UMOV UR4, 0x400 ;  /* 0x0000040000047882 */ /* 0x000fe20000000000 */
[----:B------:R-:W-:Y:S01]  /*07f0*/  UMOV UR8, 0x47ae147b ;  /* 0x47ae147b00087882 */ /* 0x000fe20000000000 */
[----:B------:R-:W-:-:S05]  /*0800*/  UMOV UR9, 0x3f847ae1 ;  /* 0x3f847ae100097882 */ /* 0x000fca0000000000 */
[----:B------:R-:W1:Y:S01]  /*0810*/  S2UR UR5, SR_CgaCtaId ;  /* 0x00000000000579c3 */ /* 0x000e620000008800 */
[----:B0-----:R-:W-:-:S05]  /*0820*/  IMAD R15, R7, 0x8, R15 ;  /* 0x00000008070f7824 */ /* 0x001fca00078e020f */
[C---:B------:R-:W-:Y:S02]  /*0830*/  LEA R10, R7.reuse, R15, 0x3 ;  /* 0x0000000f070a7211 */ /* 0x040fe400078e18ff */
[----:B------:R-:W-:Y:S01]  /*0840*/  LDS.64 R14, [R15] ;  /* 0x000000000f0e7984 */ /* 0x000fe20000000a00 */
[----:B-1----:R-:W-:Y:S02]  /*0850*/  ULEA UR4, UR5, UR4, 0x18 ;  /* 0x0000000405047291 */ /* 0x002fe4000f8ec0ff */
[C---:B------:R-:W-:Y:S01]  /*0860*/  IMAD R4, R7.reuse, 0x8, R10 ;  /* 0x0000000807047824 */ /* 0x040fe200078e020a */
[----:B------:R-:W-:Y:S01]  /*0870*/  UMOV UR5, 0x3f847ae1 ;  /* 0x3f847ae100057882 */ /* 0x000fe20000000000 */
[----:B------:R-:W-:Y:S02]  /*0880*/  LDS.64 R10, [R10] ;  /* 0x000000000a0a7984 */ /* 0x000fe40000000a00 */
[C---:B------:R-:W-:Y:S02]  /*0890*/  IMAD R0, R7.reuse, 0x8, R4 ;  /* 0x0000000807007824 */ /* 0x040fe400078e0204 */
[----:B------:R-:W-:Y:S03]  /*08a0*/  LDS.64 R4, [R4] ;  /* 0x0000000004047984 */ /* 0x000fe60000000a00 */
[----:B------:R-:W-:Y:S01]  /*08b0*/  LEA R12, R7, R0, 0x3 ;  /* 0x00000000070c7211 */ /* 0x000fe200078e18ff */
[----:B------:R-:W0:Y:S01]  /*08c0*/  LDS.64 R2, [UR4] ;  /* 0x00000004ff027984 */ /* 0x000e220008000a00 */
[----:B------:R-:W-:-:S03]  /*08d0*/  UMOV UR4, 0x47ae147b ;  /* 0x47ae147b00047882 */ /* 0x000fc60000000000 */
[----:B------:R-:W1:Y:S04]  /*08e0*/  LDS.64 R8, [R0] ;  /* 0x0000000000087984 */ /* 0x000e680000000a00 */
[----:B------:R-:W2:Y:S01]  /*08f0*/  LDS.64 R12, [R12] ;  /* 0x000000000c0c7984 */ /* 0x000ea20000000a00 */
[----:B0-----:R-:W-:Y:S02]  /*0900*/  DADD R6, -R2, R4 ;  /* 0x0000000002067229 */ /* 0x001fe40000000104 */
[----:B-1----:R-:W-:-:S06]  /*0910*/  DADD R16, -R14, R8 ;  /* 0x000000000e107229 */ /* 0x002fcc0000000108 */
[C---:B------:R-:W-:Y:S02]  /*0920*/  DFMA R2, R6.reuse, -UR4, R2 ;  /* 0x8000000406027c2b */ /* 0x040fe40008000002 */
[----:B------:R-:W-:Y:S02]  /*0930*/  DFMA R4, R6, UR8, R4 ;  /* 0x0000000806047c2b */ /* 0x000fe40008000004 */
[C---:B------:R-:W-:Y:S01]  /*0940*/  DFMA R14, R16.reuse, -UR4, R14 ;  /* 0x80000004100e7c2b */ /* 0x040fe2000800000e */
[----:B------:R-:W0:Y:S01]  /*0950*/  LDC.64 R6, c[0x0][0x380] ;  /* 0x0000e000ff067b82 */ /* 0x000e220000000a00 */
[----:B------:R-:W-:Y:S02]  /*0960*/  DFMA R8, R16, UR8, R8 ;  /* 0x0000000810087c2b */ /* 0x000fe40008000008 */
[----:B--2---:R-:W-:Y:S02]  /*0970*/  DADD R18, -R10, R12 ;  /* 0x000000000a127229 */ /* 0x004fe4000000010c */
[----:B------:R-:W-:-:S04]  /*0980*/  DADD R16, -R2, R4 ;  /* 0x0000000002107229 */ /* 0x000fc80000000104 */
[----:B------:R-:W-:Y:S02]  /*0990*/  DADD R20, -R14, R8 ;  /* 0x000000000e147229 */ /* 0x000fe40000000108 */
[C---:B------:R-:W-:Y:S02]  /*09a0*/  DFMA R10, R18.reuse, -UR4, R10 ;  /* 0x80000004120a7c2b */ /* 0x040fe4000800000a */
[----:B------:R-:W-:Y:S02]  /*09b0*/  DFMA R12, R18, UR8, R12 ;  /* 0x00000008120c7c2b */ /* 0x000fe4000800000c */
[----:B------:R-:W-:Y:S01]  /*09c0*/  IMAD.MOV.U32 R0, RZ, RZ, R17 ;  /* 0x000000ffff007224 */ /* 0x000fe200078e0011 */
[----:B------:R-:W-:Y:S01]  /*09d0*/  MOV R24, R16 ;  /* 0x0000001000187202 */ /* 0x000fe20000000f00 */
[----:B------:R-:W-:Y:S02]  /*09e0*/  DSETP.MAX.AND P0, P1, R16, R20, PT ;  /* 0x000000141000722a */ /* 0x000fe4000390f000 */
[----:B------:R-:W-:Y:S01]  /*09f0*/  IMAD.MOV.U32 R25, RZ, RZ, R20 ;  /* 0x000000ffff197224 */ /* 0x000fe200078e0014 */
[----:B------:R-:W-:-:S02]  /*0a00*/  DADD R22, R14, R8 ;  /* 0x000000000e167229 */ /* 0x000fc40000000008 */
[----:B------:R-:W-:Y:S01]  /*0a10*/  DADD R16, -R10, R12 ;  /* 0x000000000a107229 */ /* 0x000fe2000000010c */
[----:B------:R-:W-:Y:S01]  /*0a20*/  FSEL R19, R0, R21, P0 ;  /* 0x0000001500137208 */ /* 0x000fe20000000000 */
[----:B0-----:R-:W-:Y:S01]  /*0a30*/  STG.E.64 desc[UR6][R6.64+0x40], R14 ;  /* 0x0000400e06007986 */ /* 0x001fe2000c101b06 */
[----:B------:R-:W-:-:S03]  /*0a40*/  SEL R24, R24, R25, P0 ;  /* 0x0000001918187207 */ /* 0x000fc60000000000 */
[----:B------:R-:W-:Y:S01]  /*0a50*/  DMUL R22, R22, 0.5 ;  /* 0x3fe0000016167828 */ /* 0x000fe20000000000 */
[----:B------:R-:W-:Y:S01]  /*0a60*/  STG.E.64 desc[UR6][R6.64+0x58], R8 ;  /* 0x0000580806007986 */ /* 0x000fe2000c101b06 */
[----:B------:R-:W-:Y:S01]  /*0a70*/  IMAD.MOV.U32 R29, RZ, RZ, R24 ;  /* 0x000000ffff1d7224 */ /* 0x000fe200078e0018 */
[----:B------:R-:W-:Y:S01]  /*0a80*/  @P1 LOP3.LUT R19, R21, 0x80000, RZ, 0xfc, !PT ;  /* 0x0008000015131812 */ /* 0x000fe200078efcff */
[----:B------:R-:W-:Y:S01]  /*0a90*/  IMAD.MOV.U32 R0, RZ, RZ, R17 ;  /* 0x000000ffff007224 */ /* 0x000fe200078e0011 */
[----:B------:R-:W0:Y:S01]  /*0aa0*/  LDC R21, c[0x0][0x398] ;  /* 0x0000e600ff157b82 */ /* 0x000e220000000800 */
[----:B------:R-:W-:Y:S02]  /*0ab0*/  STG.E.64 desc[UR6][R6.64+0x38], R2 ;  /* 0x0000380206007986 */ /* 0x000fe4000c101b06 */
[----:B------:R-:W-:Y:S01]  /*0ac0*/  IMAD.MOV.U32 R25, RZ, RZ, R19 ;  /* 0x000000ffff197224 */ /* 0x000fe200078e0013 */
[----:B------:R-:W-:Y:S01]  /*0ad0*/  DADD R18, R2, R4 ;  /* 0x0000000002127229 */ /* 0x000fe20000000004 */
[----:B------:R-:W-:Y:S03]  /*0ae0*/  STG.E.64 desc[UR6][R6.64+0x18], R22 ;  /* 0x0000181606007986 */ /* 0x000fe6000c101b06 */
[----:B------:R-:W-:Y:S01]  /*0af0*/  MOV R20, R25 ;  /* 0x0000001900147202 */ /* 0x000fe20000000f00 */
[----:B------:R-:W-:Y:S01]  /*0b00*/  DSETP.MAX.AND P0, P1, R16, R24, PT ;  /* 0x000000181000722a */ /* 0x000fe2000390f000 */
[----:B------:R-:W-:Y:S01]  /*0b10*/  STG.E.64 desc[UR6][R6.64+0x50], R4 ;  /* 0x0000500406007986 */ /* 0x000fe2000c101b06 */
[----:B------:R-:W-:-:S02]  /*0b20*/  DADD R24, R10, R12 ;  /* 0x000000000a187229 */ /* 0x000fc4000000000c */
[----:B------:R-:W-:Y:S01]  /*0b30*/  DMUL R18, R18, 0.5 ;  /* 0x3fe0000012127828 */ /* 0x000fe20000000000 */
[----:B------:R-:W-:Y:S01]  /*0b40*/  STG.E.64 desc[UR6][R6.64+0x48], R10 ;  /* 0x0000480a06007986 */ /* 0x000fe2000c101b06 */
[----:B------:R-:W-:Y:S02]  /*0b50*/  FSEL R27, R0, R20, P0 ;  /* 0x00000014001b7208 */ /* 0x000fe40000000000 */
[----:B------:R-:W-:Y:S01]  /*0b60*/  SEL R26, R16, R29, P0 ;  /* 0x0000001d101a7207 */ /* 0x000fe20000000000 */
[----:B------:R-:W-:Y:S01]  /*0b70*/  STG.E.64 desc[UR6][R6.64+0x60], R12 ;  /* 0x0000600c06007986 */ /* 0x000fe2000c101b06 */
[----:B------:R-:W-:-:S03]  /*0b80*/  DMUL R24, R24, 0.5 ;  /* 0x3fe0000018187828 */ /* 0x000fc60000000000 */
[----:B------:R-:W-:Y:S01]  /*0b90*/  STG.E.64 desc[UR6][R6.64+0x10], R18 ;  /* 0x0000101206007986 */ /* 0x000fe2000c101b06 */
[----:B------:R-:W-:-:S03]  /*0ba0*/  @P1 LOP3.LUT R27, R20, 0x80000, RZ, 0xfc, !PT ;  /* 0x00080000141b1812 */ /* 0x000fc600078efcff */
[----:B------:R-:W-:Y:S03]  /*0bb0*/  STG.E.64 desc[UR6][R6.64+0x20], R24 ;  /* 0x0000201806007986 */ /* 0x000fe6000c101b06 */
[----:B------:R-:W-:Y:S01]  /*0bc0*/  DMUL R26, R26, 0.5 ;  /* 0x3fe000001a1a7828 */ /* 0x000fe20000000000 */
[----:B------:R-:W-:Y:S04]  /*0bd0*/  STG.E.U8 desc[UR6][R6.64], RZ ;  /* 0x000000ff06007986 */ /* 0x000fe8000c101106 */
[----:B0-----:R-:W-:Y:S04]  /*0be0*/  STG.E desc[UR6][R6.64+0xc], R21 ;  /* 0x00000c1506007986 */ /* 0x001fe8000c101906 */
[----:B------:R-:W-:Y:S01]  /*0bf0*/  STG.E.64 desc[UR6][R6.64+0x30], R26 ;  /* 0x0000301a06007986 */ /* 0x000fe2000c101b06 */
[----:B------:R-:W-:Y:S05]  /*0c00*/  EXIT ;  /* 0x000000000000794d */ /* 0x000fea0003800000 */
.L_x_120:
        /* <DEDUP_REMOVED lines=15> */
.L_x_132:


//--------------------- .text._Z11ResetKernelP4NodePiii --------------------------
	.section	.text._Z11ResetKernelP4NodePiii,"ax",@progbits
	.align	128
        .global         _Z11ResetKernelP4NodePiii
        .type           _Z11ResetKernelP4NodePiii,@function
        .size           _Z11ResetKernelP4NodePiii,(.L_x_133 - _Z11ResetKernelP4NodePiii)
        .other          _Z11ResetKernelP4NodePiii,@"STO_CUDA_ENTRY STV_DEFAULT"
_Z11ResetKernelP4NodePiii:
.text._Z11ResetKernelP4NodePiii:
[----:B------:R-:W-:Y:S01]  /*0000*/  LDC R1, c[0x0][0x37c] ;  /* 0x0000df00ff017b82 */ /* 0x000fe20000000800 */
[----:B------:R-:W0:Y:S07]  /*0010*/  S2R R0, SR_TID.X ;  /* 0x0000000000007919 */ /* 0x000e2e0000002100 */
[----:B------:R-:W0:Y:S01]  /*0020*/  S2UR UR4, SR_CTAID.X ;  /* 0x00000000000479c3 */ /* 0x000e220000002500 */
[----:B------:R-:W1:Y:S07]  /*0030*/  LDCU UR5, c[0x0][0x390] ;  /* 0x00007200ff0577ac */ /* 0x000e6e0008000800 */
[----:B------:R-:W0:Y:S02]  /*0040*/  LDC R7, c[0x0][0x360] ;  /* 0x0000d800ff077b82 */ /* 0x000e240000000800 */
[----:B0-----:R-:W-:-:S05]  /*0050*/  IMAD R7, R7, UR4, R0 ;  /* 0x0000000407077c24 */ /* 0x001fca000f8e0200 */
[----:B-1----:R-:W-:-:S13]  /*0060*/  ISETP.GE.AND P0, PT, R7, UR5, PT ;  /* 0x0000000507007c0c */ /* 0x002fda000bf06270 */
[----:B------:R-:W-:Y:S05]  /*0070*/  @P0 EXIT ;  /* 0x000000000000094d */ /* 0x000fea0003800000 */
[----:B------:R-:W0:Y:S01]  /*0080*/  LDC.64 R2, c[0x0][0x380] ;  /* 0x0000e000ff027b82 */ /* 0x000e220000000a00 */
[----:B------:R-:W1:Y:S01]  /*0090*/  LDCU UR6, c[0x0][0x394] ;  /* 0x00007280ff0677ac */ /* 0x000e620008000800 */
[----:B------:R-:W-:Y:S01]  /*00a0*/  MOV R11, 0xffffffff ;  /* 0xffffffff000b7802 */ /* 0x000fe20000000f00 */
[----:B------:R-:W2:Y:S05]  /*00b0*/  LDCU.64 UR4, c[0x0][0x358] ;  /* 0x00006b00ff0477ac */ /* 0x000eaa0008000a00 */
[----:B------:R-:W3:Y:S01]  /*00c0*/  LDC.64 R4, c[0x0][0x388] ;  /* 0x0000e200ff047b82 */ /* 0x000ee20000000a00 */
[----:B-1----:R-:W-:-:S04]  /*00d0*/  ISETP.GE.AND P0, PT, R7, UR6, PT ;  /* 0x0000000607007c0c */ /* 0x002fc8000bf06270 */
[----:B------:R-:W-:Y:S01]  /*00e0*/  SEL R9, RZ, 0x1, P0 ;  /* 0x00000001ff097807 */ /* 0x000fe20000000000 */
[C---:B0-----:R-:W-:Y:S01]  /*00f0*/  IMAD.WIDE R2, R7.reuse, 0x68, R2 ;  /* 0x0000006807027825 */ /* 0x041fe200078e0202 */
[----:B------:R-:W-:-:S04]  /*0100*/  SEL R8, R7, 0xffffffff, !P0 ;  /* 0xffffffff07087807 */ /* 0x000fc80004000000 */
[----:B--2---:R-:W-:Y:S01]  /*0110*/  STG.E desc[UR4][R2.64+0x4], R11 ;  /* 0x0000040b02007986 */ /* 0x004fe2000c101904 */
[----:B---3--:R-:W-:-:S03]  /*0120*/  IMAD.WIDE R4, R7, 0x4, R4 ;  /* 0x0000000407047825 */ /* 0x008fc600078e0204 */
[----:B------:R-:W-:Y:S04]  /*0130*/  STG.E.64 desc[UR4][R2.64+0x8], R8 ;  /* 0x0000080802007986 */ /* 0x000fe8000c101b04 */
[----:B------:R-:W-:Y:S04]  /*0140*/  STG.E.64 desc[UR4][R2.64+0x10], RZ ;  /* 0x000010ff02007986 */ /* 0x000fe8000c101b04 */
        /* <DEDUP_REMOVED lines=10> */
[----:B------:R-:W-:Y:S04]  /*01f0*/  STG.E.U8 desc[UR4][R2.64], R9 ;  /* 0x0000000902007986 */ /* 0x000fe8000c101104 */
[----:B------:R-:W-:Y:S01]  /*0200*/  STG.E desc[UR4][R4.64], RZ ;  /* 0x000000ff04007986 */ /* 0x000fe2000c101904 */
[----:B------:R-:W-:Y:S05]  /*0210*/  EXIT ;  /* 0x000000000000794d */ /* 0x000fea0003800000 */
.L_x_121:
        /* <DEDUP_REMOVED lines=14> */
.L_x_133:


//--------------------- .nv.shared._Z23CalculateEnergiesKernelP4BodyiPdS1_ --------------------------
	.section	.nv.shared._Z23CalculateEnergiesKernelP4BodyiPdS1_,"aw",@nobits
	.sectionflags	@""
	.align	16
	.zero		1024


//--------------------- .nv.shared.reserved.0     --------------------------
	.section	.nv.shared.reserved.0,"aw",@nobits
	.weak		__nv_reservedSMEM_offset_0_alias
	.size		__nv_reservedSMEM_offset_0_alias, 0, 64
	.other		__nv_reservedSMEM_offset_0_alias,@"STO_CUDA_RESERVED_SHARED STV_DEFAULT"
__nv_reservedSMEM_offset_0_alias:
	.zero		0
	.zero		64


//--------------------- .nv.shared._Z18ComputeForceKernelP4NodeP4Bodyiiid --------------------------
	.section	.nv.shared._Z18ComputeForceKernelP4NodeP4Bodyiiid,"aw",@nobits
	.sectionflags	@""
	.align	16
	.zero		1024


//--------------------- .nv.shared._Z22ConstructOctTreeKernelP4NodeP4BodyS2_iiii --------------------------
	.section	.nv.shared._Z22ConstructOctTreeKernelP4NodeP4BodyS2_iiii,"aw",@nobits
	.sectionflags	@""
	.align	16
	.zero		1024


//--------------------- .nv.shared._Z24ComputeBoundingBoxKernelP4NodeP4BodyPii --------------------------
	.section	.nv.shared._Z24ComputeBoundingBoxKernelP4NodeP4BodyPii,"aw",@nobits
	.sectionflags	@""
	.align	16
	.zero		1024


//--------------------- .nv.shared._Z11ResetKernelP4NodePiii --------------------------
	.section	.nv.shared._Z11ResetKernelP4NodePiii,"aw",@nobits
	.sectionflags	@""
	.align	16
	.zero		1024


//--------------------- .nv.constant0._Z23CalculateEnergiesKernelP4BodyiPdS1_ --------------------------
	.section	.nv.constant0._Z23CalculateEnergiesKernelP4BodyiPdS1_,"a",@progbits
	.sectionflags	@""
	.align	4
.nv.constant0._Z23CalculateEnergiesKernelP4BodyiPdS1_:
	.zero		928


//--------------------- .nv.constant0._Z18ComputeForceKernelP4NodeP4Bodyiiid --------------------------
	.section	.nv.constant0._Z18ComputeForceKernelP4NodeP4Bodyiiid,"a",@progbits
	.sectionflags	@""
	.align	4
.nv.constant0._Z18ComputeForceKernelP4NodeP4Bodyiiid:
	.zero		936


//--------------------- .nv.constant0._Z22ConstructOctTreeKernelP4NodeP4BodyS2_iiii --------------------------
	.section	.nv.constant0._Z22ConstructOctTreeKernelP4NodeP4BodyS2_iiii,"a",@progbits
	.sectionflags	@""
	.align	4
.nv.constant0._Z22ConstructOctTreeKernelP4NodeP4BodyS2_iiii:
	.zero		936


//--------------------- .nv.constant0._Z24ComputeBoundingBoxKernelP4NodeP4BodyPii --------------------------
	.section	.nv.constant0._Z24ComputeBoundingBoxKernelP4NodeP4BodyPii,"a",@progbits
	.sectionflags	@""
	.align	4
.nv.constant0._Z24ComputeBoundingBoxKernelP4NodeP4BodyPii:
	.zero		924


//--------------------- .nv.constant0._Z11ResetKernelP4NodePiii --------------------------
	.section	.nv.constant0._Z11ResetKernelP4NodePiii,"a",@progbits
	.sectionflags	@""
	.align	4
.nv.constant0._Z11ResetKernelP4NodePiii:
	.zero		920


//--------------------- SYMBOLS --------------------------

	.type		.nv.reservedSmem.offset0,@object
	.size		.nv.reservedSmem.offset0,0x4
	.type		.nv.reservedSmem.cap,@object
	.size		.nv.reservedSmem.cap,0x4
